	.target	sm_90a

	.elftype	@"ET_EXEC"


//--------------------- .note.nv.tkinfo           --------------------------
	.section	.note.nv.tkinfo,"",@"SHT_NOTE"
	.sectionflags	@"SHF_NOTE_NV_TKINFO"
	.tkinfo
        /*0018*/ 	.word	0x00000002
        /*0030*/ 	.string	""
        /*0030*/ 	.string	"ptxas"
        /*0030*/ 	.string	"Cuda compilation tools, release 13.0, V13.0.88"
        /*0030*/ 	.string	"Build cuda_13.0.r13.0/compiler.36424714_0"
        /*0030*/ 	.string	"-arch sm_90a -m 64 "



//--------------------- .note.nv.cuinfo           --------------------------
	.section	.note.nv.cuinfo,"",@"SHT_NOTE"
	.sectionflags	@"SHF_NOTE_NV_CUINFO"
        /*0018*/ 	.short	0x0002
        /*001a*/ 	.short	0x005a
        /*001c*/ 	.short	0x0082
	.zero		2


//--------------------- .nv.info                  --------------------------
	.section	.nv.info,"",@"SHT_CUDA_INFO"
	.align	4


	//----- nvinfo : EIATTR_REGCOUNT
	.align		4
        /*0000*/ 	.byte	0x04, 0x2f
        /*0002*/ 	.short	(.L_15 - .L_14)
	.align		4
.L_14:
        /*0004*/ 	.word	index@(_ZN7cutlass13device_kernelINS_4gemm6kernel13GemmUniversalIN4cute5tupleIJiiiiEEENS1_10collective13CollectiveMmaINS1_34MainloopSm90TmaGmmaWarpSpecializedILi11ENS5_IJNS4_1CILi1EEESB_SB_EEENS1_35KernelTmaWarpSpecializedCooperativeEEENS5_IJNSA_ILi256EEENSA_ILi64EEENSA_ILi32EEEEEENS_6half_tENS5_IJlSB_lEEESJ_SK_NS4_8TiledMMAINS4_8MMA_AtomIJNS4_4SM904GMMA25MMA_64x64x16_F32F16F16_SSILNSO_5MajorE0ELSQ_0ELNSO_7ScaleInE1ELSR_1EEEEEENS4_6LayoutINS5_IJNSA_ILi2EEESB_SB_EEENS5_IJSB_NSA_ILi0EEESX_EEEEENS5_IJNS4_10UnderscoreES10_S10_EEEEENS4_13SM90_TMA_LOADENS4_14ComposedLayoutINS4_7SwizzleILi2ELi4ELi3EEENS4_18smem_ptr_flag_bitsILi16EEENSU_INS5_IJNSA_ILi8EEESH_EEENS5_IJSH_SB_EEEEEEEvNS4_8identityES13_S1D_vS1E_EENS_8epilogue10collective6detail29Sm90TmaWarpSpecializedAdapterINS1H_15DefaultEpilogueISJ_SK_SK_NS1G_6thread17LinearCombinationISJ_Li1EffLNS1L_9ScaleType4KindE0ELNS_15FloatRoundStyleE2ESJ_EENS1_15EpilogueDefaultEEEEEvvEEEEvNT_6ParamsE)
        /*0008*/ 	.word	0x000000a8


	//----- nvinfo : EIATTR_FRAME_SIZE
	.align		4
.L_15:
        /*000c*/ 	.byte	0x04, 0x11
        /*000e*/ 	.short	(.L_17 - .L_16)
	.align		4
.L_16:
        /*0010*/ 	.word	index@(_ZN7cutlass13device_kernelINS_4gemm6kernel13GemmUniversalIN4cute5tupleIJiiiiEEENS1_10collective13CollectiveMmaINS1_34MainloopSm90TmaGmmaWarpSpecializedILi11ENS5_IJNS4_1CILi1EEESB_SB_EEENS1_35KernelTmaWarpSpecializedCooperativeEEENS5_IJNSA_ILi256EEENSA_ILi64EEENSA_ILi32EEEEEENS_6half_tENS5_IJlSB_lEEESJ_SK_NS4_8TiledMMAINS4_8MMA_AtomIJNS4_4SM904GMMA25MMA_64x64x16_F32F16F16_SSILNSO_5MajorE0ELSQ_0ELNSO_7ScaleInE1ELSR_1EEEEEENS4_6LayoutINS5_IJNSA_ILi2EEESB_SB_EEENS5_IJSB_NSA_ILi0EEESX_EEEEENS5_IJNS4_10UnderscoreES10_S10_EEEEENS4_13SM90_TMA_LOADENS4_14ComposedLayoutINS4_7SwizzleILi2ELi4ELi3EEENS4_18smem_ptr_flag_bitsILi16EEENSU_INS5_IJNSA_ILi8EEESH_EEENS5_IJSH_SB_EEEEEEEvNS4_8identityES13_S1D_vS1E_EENS_8epilogue10collective6detail29Sm90TmaWarpSpecializedAdapterINS1H_15DefaultEpilogueISJ_SK_SK_NS1G_6thread17LinearCombinationISJ_Li1EffLNS1L_9ScaleType4KindE0ELNS_15FloatRoundStyleE2ESJ_EENS1_15EpilogueDefaultEEEEEvvEEEEvNT_6ParamsE)
        /*0014*/ 	.word	0x00000000


	//----- nvinfo : EIATTR_MIN_STACK_SIZE
	.align		4
.L_17:
        /*0018*/ 	.byte	0x04, 0x12
        /*001a*/ 	.short	(.L_19 - .L_18)
	.align		4
.L_18:
        /*001c*/ 	.word	index@(_ZN7cutlass13device_kernelINS_4gemm6kernel13GemmUniversalIN4cute5tupleIJiiiiEEENS1_10collective13CollectiveMmaINS1_34MainloopSm90TmaGmmaWarpSpecializedILi11ENS5_IJNS4_1CILi1EEESB_SB_EEENS1_35KernelTmaWarpSpecializedCooperativeEEENS5_IJNSA_ILi256EEENSA_ILi64EEENSA_ILi32EEEEEENS_6half_tENS5_IJlSB_lEEESJ_SK_NS4_8TiledMMAINS4_8MMA_AtomIJNS4_4SM904GMMA25MMA_64x64x16_F32F16F16_SSILNSO_5MajorE0ELSQ_0ELNSO_7ScaleInE1ELSR_1EEEEEENS4_6LayoutINS5_IJNSA_ILi2EEESB_SB_EEENS5_IJSB_NSA_ILi0EEESX_EEEEENS5_IJNS4_10UnderscoreES10_S10_EEEEENS4_13SM90_TMA_LOADENS4_14ComposedLayoutINS4_7SwizzleILi2ELi4ELi3EEENS4_18smem_ptr_flag_bitsILi16EEENSU_INS5_IJNSA_ILi8EEESH_EEENS5_IJSH_SB_EEEEEEEvNS4_8identityES13_S1D_vS1E_EENS_8epilogue10collective6detail29Sm90TmaWarpSpecializedAdapterINS1H_15DefaultEpilogueISJ_SK_SK_NS1G_6thread17LinearCombinationISJ_Li1EffLNS1L_9ScaleType4KindE0ELNS_15FloatRoundStyleE2ESJ_EENS1_15EpilogueDefaultEEEEEvvEEEEvNT_6ParamsE)
        /*0020*/ 	.word	0x00000000
.L_19:


//--------------------- .nv.compat                --------------------------
	.section	.nv.compat,"",@"SHT_CUDA_COMPAT_INFO"
	.align	4
        /*0000*/ 	.byte	0x02, 0x09, 0x01, 0x00, 0x02, 0x02, 0x04, 0x00, 0x02, 0x05, 0x05, 0x00, 0x03, 0x07, 0x01, 0x01
        /*0010*/ 	.byte	0x02, 0x03, 0x01, 0x00, 0x02, 0x06, 0x01, 0x00, 0x04, 0x0b, 0x08, 0x00, 0x00, 0x00, 0x00, 0x00
        /*0020*/ 	.byte	0x00, 0x00, 0x00, 0x00


//--------------------- .nv.info._ZN7cutlass13device_kernelINS_4gemm6kernel13GemmUniversalIN4cute5tupleIJiiiiEEENS1_10collective13CollectiveMmaINS1_34MainloopSm90TmaGmmaWarpSpecializedILi11ENS5_IJNS4_1CILi1EEESB_SB_EEENS1_35KernelTmaWarpSpecializedCooperativeEEENS5_IJNSA_ILi256EEENSA_ILi64EEENSA_ILi32EEEEEENS_6half_tENS5_IJlSB_lEEESJ_SK_NS4_8TiledMMAINS4_8MMA_AtomIJNS4_4SM904GMMA25MMA_64x64x16_F32F16F16_SSILNSO_5MajorE0ELSQ_0ELNSO_7ScaleInE1ELSR_1EEEEEENS4_6LayoutINS5_IJNSA_ILi2EEESB_SB_EEENS5_IJSB_NSA_ILi0EEESX_EEEEENS5_IJNS4_10UnderscoreES10_S10_EEEEENS4_13SM90_TMA_LOADENS4_14ComposedLayoutINS4_7SwizzleILi2ELi4ELi3EEENS4_18smem_ptr_flag_bitsILi16EEENSU_INS5_IJNSA_ILi8EEESH_EEENS5_IJSH_SB_EEEEEEEvNS4_8identityES13_S1D_vS1E_EENS_8epilogue10collective6detail29Sm90TmaWarpSpecializedAdapterINS1H_15DefaultEpilogueISJ_SK_SK_NS1G_6thread17LinearCombinationISJ_Li1EffLNS1L_9ScaleType4KindE0ELNS_15FloatRoundStyleE2ESJ_EENS1_15EpilogueDefaultEEEEEvvEEEEvNT_6ParamsE --------------------------
	.section	.nv.info._ZN7cutlass13device_kernelINS_4gemm6kernel13GemmUniversalIN4cute5tupleIJiiiiEEENS1_10collective13CollectiveMmaINS1_34MainloopSm90TmaGmmaWarpSpecializedILi11ENS5_IJNS4_1CILi1EEESB_SB_EEENS1_35KernelTmaWarpSpecializedCooperativeEEENS5_IJNSA_ILi256EEENSA_ILi64EEENSA_ILi32EEEEEENS_6half_tENS5_IJlSB_lEEESJ_SK_NS4_8TiledMMAINS4_8MMA_AtomIJNS4_4SM904GMMA25MMA_64x64x16_F32F16F16_SSILNSO_5MajorE0ELSQ_0ELNSO_7ScaleInE1ELSR_1EEEEEENS4_6LayoutINS5_IJNSA_ILi2EEESB_SB_EEENS5_IJSB_NSA_ILi0EEESX_EEEEENS5_IJNS4_10UnderscoreES10_S10_EEEEENS4_13SM90_TMA_LOADENS4_14ComposedLayoutINS4_7SwizzleILi2ELi4ELi3EEENS4_18smem_ptr_flag_bitsILi16EEENSU_INS5_IJNSA_ILi8EEESH_EEENS5_IJSH_SB_EEEEEEEvNS4_8identityES13_S1D_vS1E_EENS_8epilogue10collective6detail29Sm90TmaWarpSpecializedAdapterINS1H_15DefaultEpilogueISJ_SK_SK_NS1G_6thread17LinearCombinationISJ_Li1EffLNS1L_9ScaleType4KindE0ELNS_15FloatRoundStyleE2ESJ_EENS1_15EpilogueDefaultEEEEEvvEEEEvNT_6ParamsE,"",@"SHT_CUDA_INFO"
	.sectionflags	@""
	.align	4


	//----- nvinfo : EIATTR_CUDA_API_VERSION
	.align		4
        /*0000*/ 	.byte	0x04, 0x37
        /*0002*/ 	.short	(.L_21 - .L_20)
.L_20:
        /*0004*/ 	.word	0x00000082


	//----- nvinfo : EIATTR_KPARAM_INFO
	.align		4
.L_21:
        /*0008*/ 	.byte	0x04, 0x17
        /*000a*/ 	.short	(.L_23 - .L_22)
.L_22:
        /*000c*/ 	.word	0x00000000
        /*0010*/ 	.short	0x0000
        /*0012*/ 	.short	0x0070
        /*0014*/ 	.byte	0x00, 0xf0, 0x01, 0x10


	//----- nvinfo : EIATTR_SPARSE_MMA_MASK
	.align		4
.L_23:
        /*0018*/ 	.byte	0x03, 0x50
        /*001a*/ 	.short	0x0000


	//----- nvinfo : EIATTR_MAXREG_COUNT
	.align		4
        /*001c*/ 	.byte	0x03, 0x1b
        /*001e*/ 	.short	0x00a8


	//----- nvinfo : EIATTR_NUM_BARRIERS
	.align		4
        /*0020*/ 	.byte	0x02, 0x4c
        /*0022*/ 	.byte	0x01
	.zero		1


	//----- nvinfo : EIATTR_EXTERNS
	.align		4
        /*0024*/ 	.byte	0x04, 0x0f
        /*0026*/ 	.short	(.L_25 - .L_24)


	//   ....[0]....
	.align		4
.L_24:
        /*0028*/ 	.word	index@(__assertfail)


	//----- nvinfo : EIATTR_MERCURY_ISA_VERSION
	.align		4
.L_25:
        /*002c*/ 	.byte	0x03, 0x5f
        /*002e*/ 	.short	0x0101


	//----- nvinfo : EIATTR_INT_WARP_WIDE_INSTR_OFFSETS
	.align		4
        /*0030*/ 	.byte	0x04, 0x31
        /*0032*/ 	.short	(.L_27 - .L_26)


	//   ....[0]....
.L_26:
        /*0034*/ 	.word	0x00000490


	//   ....[1]....
        /*0038*/ 	.word	0x000004a0


	//   ....[2]....
        /*003c*/ 	.word	0x000005e0


	//----- nvinfo : EIATTR_COOP_GROUP_MASK_REGIDS
	.align		4
.L_27:
        /*0040*/ 	.byte	0x04, 0x29
        /*0042*/ 	.short	(.L_29 - .L_28)


	//   ....[0]....
.L_28:
        /*0044*/ 	.word	0xffffffff


	//   ....[1]....
        /*0048*/ 	.word	0xffffffff


	//   ....[2]....
        /*004c*/ 	.word	0xffffffff


	//   ....[3]....
        /*0050*/ 	.word	0xffffffff


	//   ....[4]....
        /*0054*/ 	.word	0xffffffff


	//----- nvinfo : EIATTR_COOP_GROUP_INSTR_OFFSETS
	.align		4
.L_29:
        /*0058*/ 	.byte	0x04, 0x28
        /*005a*/ 	.short	(.L_31 - .L_30)


	//   ....[0]....
.L_30:
        /*005c*/ 	.word	0x00000060


	//   ....[1]....
        /*0060*/ 	.word	0x00000070


	//   ....[2]....
        /*0064*/ 	.word	0x00000130


	//   ....[3]....
        /*0068*/ 	.word	0x000003d0


	//   ....[4]....
        /*006c*/ 	.word	0x000012f0


	//----- nvinfo : EIATTR_REG_RECONFIG
	.align		4
.L_31:
        /*0070*/ 	.byte	0x01, 0x54
	.zero		2


	//----- nvinfo : EIATTR_SYSCALL_OFFSETS
	.align		4
        /*0074*/ 	.byte	0x04, 0x46
        /*0076*/ 	.short	(.L_33 - .L_32)


	//   ....[0]....
.L_32:
        /*0078*/ 	.word	0x000014e0


	//----- nvinfo : EIATTR_MBARRIER_INSTR_OFFSETS
	.align		4
.L_33:
        /*007c*/ 	.byte	0x04, 0x39
        /*007e*/ 	.short	(.L_35 - .L_34)


	//   ....[0]....
.L_34:
        /*0080*/ 	.word	0x00000250
        /*0084*/ 	.word	0x000000ff
        /*0088*/ 	.word	0x00000000
        /*008c*/ 	.short	0x0100
        /*008e*/ 	.byte	0x08
	.zero		1


	//   ....[1]....
        /*0090*/ 	.word	0x00000260
        /*0094*/ 	.word	0x000000ff
        /*0098*/ 	.word	0x00000058
        /*009c*/ 	.short	0x0100
        /*009e*/ 	.byte	0x08
	.zero		1


	//   ....[2]....
        /*00a0*/ 	.word	0x00000270
        /*00a4*/ 	.word	0x000000ff
        /*00a8*/ 	.word	0x00000008
        /*00ac*/ 	.short	0x0100
        /*00ae*/ 	.byte	0x08
	.zero		1


	//   ....[3]....
        /*00b0*/ 	.word	0x00000280
        /*00b4*/ 	.word	0x000000ff
        /*00b8*/ 	.word	0x00000060
        /*00bc*/ 	.short	0x0100
        /*00be*/ 	.byte	0x08
	.zero		1


	//   ....[4]....
        /*00c0*/ 	.word	0x00000290
        /*00c4*/ 	.word	0x000000ff
        /*00c8*/ 	.word	0x00000010
        /*00cc*/ 	.short	0x0100
        /*00ce*/ 	.byte	0x08
	.zero		1


	//   ....[5]....
        /*00d0*/ 	.word	0x000002a0
        /*00d4*/ 	.word	0x000000ff
        /*00d8*/ 	.word	0x00000068
        /*00dc*/ 	.short	0x0100
        /*00de*/ 	.byte	0x08
	.zero		1


	//   ....[6]....
        /*00e0*/ 	.word	0x000002b0
        /*00e4*/ 	.word	0x000000ff
        /*00e8*/ 	.word	0x00000018
        /*00ec*/ 	.short	0x0100
        /*00ee*/ 	.byte	0x08
	.zero		1


	//   ....[7]....
        /*00f0*/ 	.word	0x000002c0
        /*00f4*/ 	.word	0x000000ff
        /*00f8*/ 	.word	0x00000070
        /*00fc*/ 	.short	0x0100
        /*00fe*/ 	.byte	0x08
	.zero		1


	//   ....[8]....
        /*0100*/ 	.word	0x000002d0
        /*0104*/ 	.word	0x000000ff
        /*0108*/ 	.word	0x00000020
        /*010c*/ 	.short	0x0100
        /*010e*/ 	.byte	0x08
	.zero		1


	//   ....[9]....
        /*0110*/ 	.word	0x000002e0
        /*0114*/ 	.word	0x000000ff
        /*0118*/ 	.word	0x00000078
        /*011c*/ 	.short	0x0100
        /*011e*/ 	.byte	0x08
	.zero		1


	//   ....[10]....
        /*0120*/ 	.word	0x000002f0
        /*0124*/ 	.word	0x000000ff
        /*0128*/ 	.word	0x00000028
        /*012c*/ 	.short	0x0100
        /*012e*/ 	.byte	0x08
	.zero		1


	//   ....[11]....
        /*0130*/ 	.word	0x00000300
        /*0134*/ 	.word	0x000000ff
        /*0138*/ 	.word	0x00000080
        /*013c*/ 	.short	0x0100
        /*013e*/ 	.byte	0x08
	.zero		1


	//   ....[12]....
        /*0140*/ 	.word	0x00000310
        /*0144*/ 	.word	0x000000ff
        /*0148*/ 	.word	0x00000030
        /*014c*/ 	.short	0x0100
        /*014e*/ 	.byte	0x08
	.zero		1


	//   ....[13]....
        /*0150*/ 	.word	0x00000320
        /*0154*/ 	.word	0x000000ff
        /*0158*/ 	.word	0x00000088
        /*015c*/ 	.short	0x0100
        /*015e*/ 	.byte	0x08
	.zero		1


	//   ....[14]....
        /*0160*/ 	.word	0x00000330
        /*0164*/ 	.word	0x000000ff
        /*0168*/ 	.word	0x00000038
        /*016c*/ 	.short	0x0100
        /*016e*/ 	.byte	0x08
	.zero		1


	//   ....[15]....
        /*0170*/ 	.word	0x00000340
        /*0174*/ 	.word	0x000000ff
        /*0178*/ 	.word	0x00000090
        /*017c*/ 	.short	0x0100
        /*017e*/ 	.byte	0x08
	.zero		1


	//   ....[16]....
        /*0180*/ 	.word	0x00000350
        /*0184*/ 	.word	0x000000ff
        /*0188*/ 	.word	0x00000040
        /*018c*/ 	.short	0x0100
        /*018e*/ 	.byte	0x08
	.zero		1


	//   ....[17]....
        /*0190*/ 	.word	0x00000360
        /*0194*/ 	.word	0x000000ff
        /*0198*/ 	.word	0x00000098
        /*019c*/ 	.short	0x0100
        /*019e*/ 	.byte	0x08
	.zero		1


	//   ....[18]....
        /*01a0*/ 	.word	0x00000370
        /*01a4*/ 	.word	0x000000ff
        /*01a8*/ 	.word	0x00000048
        /*01ac*/ 	.short	0x0100
        /*01ae*/ 	.byte	0x08
	.zero		1


	//   ....[19]....
        /*01b0*/ 	.word	0x00000380
        /*01b4*/ 	.word	0x000000ff
        /*01b8*/ 	.word	0x000000a0
        /*01bc*/ 	.short	0x0100
        /*01be*/ 	.byte	0x08
	.zero		1


	//   ....[20]....
        /*01c0*/ 	.word	0x00000390
        /*01c4*/ 	.word	0x000000ff
        /*01c8*/ 	.word	0x00000050
        /*01cc*/ 	.short	0x0100
        /*01ce*/ 	.byte	0x08
	.zero		1


	//   ....[21]....
        /*01d0*/ 	.word	0x000003a0
        /*01d4*/ 	.word	0x000000ff
        /*01d8*/ 	.word	0x000000a8
        /*01dc*/ 	.short	0x0100
        /*01de*/ 	.byte	0x08
	.zero		1


	//   ....[22]....
        /*01e0*/ 	.word	0x00000660
        /*01e4*/ 	.word	0x000000ff
        /*01e8*/ 	.word	0x000000c0
        /*01ec*/ 	.short	0x0100
        /*01ee*/ 	.byte	0x08
	.zero		1


	//   ....[23]....
        /*01f0*/ 	.word	0x000006e0
        /*01f4*/ 	.word	0x000000ff
        /*01f8*/ 	.word	0x000000c8
        /*01fc*/ 	.short	0x0100
        /*01fe*/ 	.byte	0x08
	.zero		1


	//   ....[24]....
        /*0200*/ 	.word	0x00001560
        /*0204*/ 	.word	0x00000003
        /*0208*/ 	.word	0x00000000
        /*020c*/ 	.short	0x010a
        /*020e*/ 	.byte	0x3f
	.zero		1


	//   ....[25]....
        /*0210*/ 	.word	0x000015c0
        /*0214*/ 	.word	0x00000003
        /*0218*/ 	.word	0x00000000
        /*021c*/ 	.short	0x010a
        /*021e*/ 	.byte	0x3f
	.zero		1


	//   ....[26]....
        /*0220*/ 	.word	0x000018f0
        /*0224*/ 	.word	0x000000ff
        /*0228*/ 	.word	0x00000000
        /*022c*/ 	.short	0x010a
        /*022e*/ 	.byte	0x04
	.zero		1


	//   ....[27]....
        /*0230*/ 	.word	0x00001930
        /*0234*/ 	.word	0x000000ff
        /*0238*/ 	.word	0x00000000
        /*023c*/ 	.short	0x010a
        /*023e*/ 	.byte	0x04
	.zero		1


	//   ....[28]....
        /*0240*/ 	.word	0x00001b70
        /*0244*/ 	.word	0x000000ff
        /*0248*/ 	.word	0x00000000
        /*024c*/ 	.short	0x0101
        /*024e*/ 	.byte	0x04
	.zero		1


	//   ....[29]....
        /*0250*/ 	.word	0x00001d50
        /*0254*/ 	.word	0x000000ff
        /*0258*/ 	.word	0x00000000
        /*025c*/ 	.short	0x0101
        /*025e*/ 	.byte	0x06
	.zero		1


	//   ....[30]....
        /*0260*/ 	.word	0x00007a90
        /*0264*/ 	.word	0x0000000e
        /*0268*/ 	.word	0x00000058
        /*026c*/ 	.short	0x010a
        /*026e*/ 	.byte	0x3f
	.zero		1


	//   ....[31]....
        /*0270*/ 	.word	0x00007e20
        /*0274*/ 	.word	0x00000006
        /*0278*/ 	.word	0x000000c8
        /*027c*/ 	.short	0x0101
        /*027e*/ 	.byte	0x3f
	.zero		1


	//   ....[32]....
        /*0280*/ 	.word	0x00008540
        /*0284*/ 	.word	0x00000007
        /*0288*/ 	.word	0x00000000
        /*028c*/ 	.short	0x010a
        /*028e*/ 	.byte	0x3f
	.zero		1


	//   ....[33]....
        /*0290*/ 	.word	0x000085c0
        /*0294*/ 	.word	0x00000009
        /*0298*/ 	.word	0x00000000
        /*029c*/ 	.short	0x010a
        /*029e*/ 	.byte	0x3f
	.zero		1


	//   ....[34]....
        /*02a0*/ 	.word	0x00008650
        /*02a4*/ 	.word	0x00000006
        /*02a8*/ 	.word	0x00000000
        /*02ac*/ 	.short	0x010a
        /*02ae*/ 	.byte	0x3f
	.zero		1


	//   ....[35]....
        /*02b0*/ 	.word	0x000086e0
        /*02b4*/ 	.word	0x00000009
        /*02b8*/ 	.word	0x00000000
        /*02bc*/ 	.short	0x010a
        /*02be*/ 	.byte	0x3f
	.zero		1


	//   ....[36]....
        /*02c0*/ 	.word	0x00008770
        /*02c4*/ 	.word	0x00000006
        /*02c8*/ 	.word	0x00000000
        /*02cc*/ 	.short	0x010a
        /*02ce*/ 	.byte	0x3f
	.zero		1


	//   ....[37]....
        /*02d0*/ 	.word	0x00008800
        /*02d4*/ 	.word	0x00000009
        /*02d8*/ 	.word	0x00000000
        /*02dc*/ 	.short	0x010a
        /*02de*/ 	.byte	0x3f
	.zero		1


	//   ....[38]....
        /*02e0*/ 	.word	0x00008890
        /*02e4*/ 	.word	0x00000006
        /*02e8*/ 	.word	0x00000000
        /*02ec*/ 	.short	0x010a
        /*02ee*/ 	.byte	0x3f
	.zero		1


	//   ....[39]....
        /*02f0*/ 	.word	0x00008920
        /*02f4*/ 	.word	0x00000009
        /*02f8*/ 	.word	0x00000000
        /*02fc*/ 	.short	0x010a
        /*02fe*/ 	.byte	0x3f
	.zero		1


	//   ....[40]....
        /*0300*/ 	.word	0x000089b0
        /*0304*/ 	.word	0x00000006
        /*0308*/ 	.word	0x00000000
        /*030c*/ 	.short	0x010a
        /*030e*/ 	.byte	0x3f
	.zero		1


	//   ....[41]....
        /*0310*/ 	.word	0x00008a40
        /*0314*/ 	.word	0x00000009
        /*0318*/ 	.word	0x00000000
        /*031c*/ 	.short	0x010a
        /*031e*/ 	.byte	0x3f
	.zero		1


	//   ....[42]....
        /*0320*/ 	.word	0x00008ad0
        /*0324*/ 	.word	0x00000003
        /*0328*/ 	.word	0x00000000
        /*032c*/ 	.short	0x010a
        /*032e*/ 	.byte	0x3f
	.zero		1


	//   ....[43]....
        /*0330*/ 	.word	0x00008b30
        /*0334*/ 	.word	0x00000003
        /*0338*/ 	.word	0x00000000
        /*033c*/ 	.short	0x010a
        /*033e*/ 	.byte	0x3f
	.zero		1


	//   ....[44]....
        /*0340*/ 	.word	0x00008b90
        /*0344*/ 	.word	0x00000004
        /*0348*/ 	.word	0x00000000
        /*034c*/ 	.short	0x010a
        /*034e*/ 	.byte	0x3f
	.zero		1


	//   ....[45]....
        /*0350*/ 	.word	0x00008c60
        /*0354*/ 	.word	0x0000000e
        /*0358*/ 	.word	0x00000058
        /*035c*/ 	.short	0x010a
        /*035e*/ 	.byte	0x3f
	.zero		1


	//   ....[46]....
        /*0360*/ 	.word	0x00008d30
        /*0364*/ 	.word	0x00000007
        /*0368*/ 	.word	0x00000000
        /*036c*/ 	.short	0x010a
        /*036e*/ 	.byte	0x3f
	.zero		1


	//   ....[47]....
        /*0370*/ 	.word	0x00008d80
        /*0374*/ 	.word	0x00000009
        /*0378*/ 	.word	0x00000000
        /*037c*/ 	.short	0x010a
        /*037e*/ 	.byte	0x3f
	.zero		1


	//   ....[48]....
        /*0380*/ 	.word	0x00008dd0
        /*0384*/ 	.word	0x00000006
        /*0388*/ 	.word	0x00000000
        /*038c*/ 	.short	0x010a
        /*038e*/ 	.byte	0x3f
	.zero		1


	//   ....[49]....
        /*0390*/ 	.word	0x00008e20
        /*0394*/ 	.word	0x00000009
        /*0398*/ 	.word	0x00000000
        /*039c*/ 	.short	0x010a
        /*039e*/ 	.byte	0x3f
	.zero		1


	//   ....[50]....
        /*03a0*/ 	.word	0x00008e70
        /*03a4*/ 	.word	0x00000006
        /*03a8*/ 	.word	0x00000000
        /*03ac*/ 	.short	0x010a
        /*03ae*/ 	.byte	0x3f
	.zero		1


	//   ....[51]....
        /*03b0*/ 	.word	0x00008ec0
        /*03b4*/ 	.word	0x00000009
        /*03b8*/ 	.word	0x00000000
        /*03bc*/ 	.short	0x010a
        /*03be*/ 	.byte	0x3f
	.zero		1


	//   ....[52]....
        /*03c0*/ 	.word	0x00008f10
        /*03c4*/ 	.word	0x00000006
        /*03c8*/ 	.word	0x00000000
        /*03cc*/ 	.short	0x010a
        /*03ce*/ 	.byte	0x3f
	.zero		1


	//   ....[53]....
        /*03d0*/ 	.word	0x00008f60
        /*03d4*/ 	.word	0x00000009
        /*03d8*/ 	.word	0x00000000
        /*03dc*/ 	.short	0x010a
        /*03de*/ 	.byte	0x3f
	.zero		1


	//   ....[54]....
        /*03e0*/ 	.word	0x00008fb0
        /*03e4*/ 	.word	0x00000006
        /*03e8*/ 	.word	0x00000000
        /*03ec*/ 	.short	0x010a
        /*03ee*/ 	.byte	0x3f
	.zero		1


	//   ....[55]....
        /*03f0*/ 	.word	0x00009000
        /*03f4*/ 	.word	0x00000009
        /*03f8*/ 	.word	0x00000000
        /*03fc*/ 	.short	0x010a
        /*03fe*/ 	.byte	0x3f
	.zero		1


	//----- nvinfo : EIATTR_NUM_MBARRIERS
	.align		4
.L_35:
        /*0400*/ 	.byte	0x03, 0x38
        /*0402*/ 	.short	0x0018


	//----- nvinfo : EIATTR_EXIT_INSTR_OFFSETS
	.align		4
        /*0404*/ 	.byte	0x04, 0x1c
        /*0406*/ 	.short	(.L_37 - .L_36)


	//   ....[0]....
.L_36:
        /*0408*/ 	.word	0x00000780


	//   ....[1]....
        /*040c*/ 	.word	0x00001050


	//   ....[2]....
        /*0410*/ 	.word	0x00007170


	//   ....[3]....
        /*0414*/ 	.word	0x000077a0


	//   ....[4]....
        /*0418*/ 	.word	0x00008b20


	//----- nvinfo : EIATTR_MAX_THREADS
	.align		4
.L_37:
        /*041c*/ 	.byte	0x04, 0x05
        /*041e*/ 	.short	(.L_39 - .L_38)
.L_38:
        /*0420*/ 	.word	0x00000180
        /*0424*/ 	.word	0x00000001
        /*0428*/ 	.word	0x00000001


	//----- nvinfo : EIATTR_CRS_STACK_SIZE
	.align		4
.L_39:
        /*042c*/ 	.byte	0x04, 0x1e
        /*042e*/ 	.short	(.L_41 - .L_40)
.L_40:
        /*0430*/ 	.word	0x00000000


	//----- nvinfo : EIATTR_CBANK_PARAM_SIZE
	.align		4
.L_41:
        /*0434*/ 	.byte	0x03, 0x19
        /*0436*/ 	.short	0x0470


	//----- nvinfo : EIATTR_PARAM_CBANK
	.align		4
        /*0438*/ 	.byte	0x04, 0x0a
        /*043a*/ 	.short	(.L_43 - .L_42)
	.align		4
.L_42:
        /*043c*/ 	.word	index@(.nv.constant0._ZN7cutlass13device_kernelINS_4gemm6kernel13GemmUniversalIN4cute5tupleIJiiiiEEENS1_10collective13CollectiveMmaINS1_34MainloopSm90TmaGmmaWarpSpecializedILi11ENS5_IJNS4_1CILi1EEESB_SB_EEENS1_35KernelTmaWarpSpecializedCooperativeEEENS5_IJNSA_ILi256EEENSA_ILi64EEENSA_ILi32EEEEEENS_6half_tENS5_IJlSB_lEEESJ_SK_NS4_8TiledMMAINS4_8MMA_AtomIJNS4_4SM904GMMA25MMA_64x64x16_F32F16F16_SSILNSO_5MajorE0ELSQ_0ELNSO_7ScaleInE1ELSR_1EEEEEENS4_6LayoutINS5_IJNSA_ILi2EEESB_SB_EEENS5_IJSB_NSA_ILi0EEESX_EEEEENS5_IJNS4_10UnderscoreES10_S10_EEEEENS4_13SM90_TMA_LOADENS4_14ComposedLayoutINS4_7SwizzleILi2ELi4ELi3EEENS4_18smem_ptr_flag_bitsILi16EEENSU_INS5_IJNSA_ILi8EEESH_EEENS5_IJSH_SB_EEEEEEEvNS4_8identityES13_S1D_vS1E_EENS_8epilogue10collective6detail29Sm90TmaWarpSpecializedAdapterINS1H_15DefaultEpilogueISJ_SK_SK_NS1G_6thread17LinearCombinationISJ_Li1EffLNS1L_9ScaleType4KindE0ELNS_15FloatRoundStyleE2ESJ_EENS1_15EpilogueDefaultEEEEEvvEEEEvNT_6ParamsE)
        /*0440*/ 	.short	0x0210
        /*0442*/ 	.short	0x0470


	//----- nvinfo : EIATTR_SW_WAR
	.align		4
.L_43:
        /*0444*/ 	.byte	0x04, 0x36
        /*0446*/ 	.short	(.L_45 - .L_44)
.L_44:
        /*0448*/ 	.word	0x00000008
.L_45:


//--------------------- .nv.callgraph             --------------------------
	.section	.nv.callgraph,"",@"SHT_CUDA_CALLGRAPH"
	.align	4
	.sectionentsize	8
	.align		4
        /*0000*/ 	.word	0x00000000
	.align		4
        /*0004*/ 	.word	0xffffffff
	.align		4
        /*0008*/ 	.word	index@(_ZN7cutlass13device_kernelINS_4gemm6kernel13GemmUniversalIN4cute5tupleIJiiiiEEENS1_10collective13CollectiveMmaINS1_34MainloopSm90TmaGmmaWarpSpecializedILi11ENS5_IJNS4_1CILi1EEESB_SB_EEENS1_35KernelTmaWarpSpecializedCooperativeEEENS5_IJNSA_ILi256EEENSA_ILi64EEENSA_ILi32EEEEEENS_6half_tENS5_IJlSB_lEEESJ_SK_NS4_8TiledMMAINS4_8MMA_AtomIJNS4_4SM904GMMA25MMA_64x64x16_F32F16F16_SSILNSO_5MajorE0ELSQ_0ELNSO_7ScaleInE1ELSR_1EEEEEENS4_6LayoutINS5_IJNSA_ILi2EEESB_SB_EEENS5_IJSB_NSA_ILi0EEESX_EEEEENS5_IJNS4_10UnderscoreES10_S10_EEEEENS4_13SM90_TMA_LOADENS4_14ComposedLayoutINS4_7SwizzleILi2ELi4ELi3EEENS4_18smem_ptr_flag_bitsILi16EEENSU_INS5_IJNSA_ILi8EEESH_EEENS5_IJSH_SB_EEEEEEEvNS4_8identityES13_S1D_vS1E_EENS_8epilogue10collective6detail29Sm90TmaWarpSpecializedAdapterINS1H_15DefaultEpilogueISJ_SK_SK_NS1G_6thread17LinearCombinationISJ_Li1EffLNS1L_9ScaleType4KindE0ELNS_15FloatRoundStyleE2ESJ_EENS1_15EpilogueDefaultEEEEEvvEEEEvNT_6ParamsE)
	.align		4
        /*000c*/ 	.word	index@(__assertfail)
	.align		4
        /*0010*/ 	.word	0x00000000
	.align		4
        /*0014*/ 	.word	0xfffffffe
	.align		4
        /*0018*/ 	.word	0x00000000
	.align		4
        /*001c*/ 	.word	0xfffffffd
	.align		4
        /*0020*/ 	.word	0x00000000
	.align		4
        /*0024*/ 	.word	0xfffffffc


//--------------------- .nv.constant4             --------------------------
	.section	.nv.constant4,"a",@progbits
	.align	8
	.align		8
.nv.constant4:
        /*0000*/ 	.dword	__assertfail
	.align		8
        /*0008*/ 	.dword	__unnamed_1
	.align		8
        /*0010*/ 	.dword	_ZN40_INTERNAL_1c1f207e_4_k_cu_27751f32_243394cuda3std3__45__cpo5beginE
	.align		8
        /*0018*/ 	.dword	_ZN40_INTERNAL_1c1f207e_4_k_cu_27751f32_243394cuda3std3__45__cpo3endE
	.align		8
        /*0020*/ 	.dword	_ZN40_INTERNAL_1c1f207e_4_k_cu_27751f32_243394cuda3std3__45__cpo6cbeginE
	.align		8
        /*0028*/ 	.dword	_ZN40_INTERNAL_1c1f207e_4_k_cu_27751f32_243394cuda3std3__45__cpo4cendE
	.align		8
        /*0030*/ 	.dword	_ZN40_INTERNAL_1c1f207e_4_k_cu_27751f32_243394cuda3std3__442_GLOBAL__N__1c1f207e_4_k_cu_27751f32_243396ignoreE
	.align		8
        /*0038*/ 	.dword	_ZN40_INTERNAL_1c1f207e_4_k_cu_27751f32_243394cuda3std3__419piecewise_constructE
	.align		8
        /*0040*/ 	.dword	_ZN40_INTERNAL_1c1f207e_4_k_cu_27751f32_243394cuda3std3__48in_placeE
	.align		8
        /*0048*/ 	.dword	_ZN40_INTERNAL_1c1f207e_4_k_cu_27751f32_243394cuda3std6ranges3__45__cpo4swapE
	.align		8
        /*0050*/ 	.dword	_ZN40_INTERNAL_1c1f207e_4_k_cu_27751f32_243394cuda3std6ranges3__45__cpo9iter_moveE
	.align		8
        /*0058*/ 	.dword	_ZN40_INTERNAL_1c1f207e_4_k_cu_27751f32_243394cute7productE
	.align		8
        /*0060*/ 	.dword	_ZN40_INTERNAL_1c1f207e_4_k_cu_27751f32_243394cute1_E
	.align		8
        /*0068*/ 	.dword	$str$22
	.align		8
        /*0070*/ 	.dword	$str$23


//--------------------- .text._ZN7cutlass13device_kernelINS_4gemm6kernel13GemmUniversalIN4cute5tupleIJiiiiEEENS1_10collective13CollectiveMmaINS1_34MainloopSm90TmaGmmaWarpSpecializedILi11ENS5_IJNS4_1CILi1EEESB_SB_EEENS1_35KernelTmaWarpSpecializedCooperativeEEENS5_IJNSA_ILi256EEENSA_ILi64EEENSA_ILi32EEEEEENS_6half_tENS5_IJlSB_lEEESJ_SK_NS4_8TiledMMAINS4_8MMA_AtomIJNS4_4SM904GMMA25MMA_64x64x16_F32F16F16_SSILNSO_5MajorE0ELSQ_0ELNSO_7ScaleInE1ELSR_1EEEEEENS4_6LayoutINS5_IJNSA_ILi2EEESB_SB_EEENS5_IJSB_NSA_ILi0EEESX_EEEEENS5_IJNS4_10UnderscoreES10_S10_EEEEENS4_13SM90_TMA_LOADENS4_14ComposedLayoutINS4_7SwizzleILi2ELi4ELi3EEENS4_18smem_ptr_flag_bitsILi16EEENSU_INS5_IJNSA_ILi8EEESH_EEENS5_IJSH_SB_EEEEEEEvNS4_8identityES13_S1D_vS1E_EENS_8epilogue10collective6detail29Sm90TmaWarpSpecializedAdapterINS1H_15DefaultEpilogueISJ_SK_SK_NS1G_6thread17LinearCombinationISJ_Li1EffLNS1L_9ScaleType4KindE0ELNS_15FloatRoundStyleE2ESJ_EENS1_15EpilogueDefaultEEEEEvvEEEEvNT_6ParamsE --------------------------
	.section	.text._ZN7cutlass13device_kernelINS_4gemm6kernel13GemmUniversalIN4cute5tupleIJiiiiEEENS1_10collective13CollectiveMmaINS1_34MainloopSm90TmaGmmaWarpSpecializedILi11ENS5_IJNS4_1CILi1EEESB_SB_EEENS1_35KernelTmaWarpSpecializedCooperativeEEENS5_IJNSA_ILi256EEENSA_ILi64EEENSA_ILi32EEEEEENS_6half_tENS5_IJlSB_lEEESJ_SK_NS4_8TiledMMAINS4_8MMA_AtomIJNS4_4SM904GMMA25MMA_64x64x16_F32F16F16_SSILNSO_5MajorE0ELSQ_0ELNSO_7ScaleInE1ELSR_1EEEEEENS4_6LayoutINS5_IJNSA_ILi2EEESB_SB_EEENS5_IJSB_NSA_ILi0EEESX_EEEEENS5_IJNS4_10UnderscoreES10_S10_EEEEENS4_13SM90_TMA_LOADENS4_14ComposedLayoutINS4_7SwizzleILi2ELi4ELi3EEENS4_18smem_ptr_flag_bitsILi16EEENSU_INS5_IJNSA_ILi8EEESH_EEENS5_IJSH_SB_EEEEEEEvNS4_8identityES13_S1D_vS1E_EENS_8epilogue10collective6detail29Sm90TmaWarpSpecializedAdapterINS1H_15DefaultEpilogueISJ_SK_SK_NS1G_6thread17LinearCombinationISJ_Li1EffLNS1L_9ScaleType4KindE0ELNS_15FloatRoundStyleE2ESJ_EENS1_15EpilogueDefaultEEEEEvvEEEEvNT_6ParamsE,"ax",@progbits
	.align	128
.text._ZN7cutlass13device_kernelINS_4gemm6kernel13GemmUniversalIN4cute5tupleIJiiiiEEENS1_10collective13CollectiveMmaINS1_34MainloopSm90TmaGmmaWarpSpecializedILi11ENS5_IJNS4_1CILi1EEESB_SB_EEENS1_35KernelTmaWarpSpecializedCooperativeEEENS5_IJNSA_ILi256EEENSA_ILi64EEENSA_ILi32EEEEEENS_6half_tENS5_IJlSB_lEEESJ_SK_NS4_8TiledMMAINS4_8MMA_AtomIJNS4_4SM904GMMA25MMA_64x64x16_F32F16F16_SSILNSO_5MajorE0ELSQ_0ELNSO_7ScaleInE1ELSR_1EEEEEENS4_6LayoutINS5_IJNSA_ILi2EEESB_SB_EEENS5_IJSB_NSA_ILi0EEESX_EEEEENS5_IJNS4_10UnderscoreES10_S10_EEEEENS4_13SM90_TMA_LOADENS4_14ComposedLayoutINS4_7SwizzleILi2ELi4ELi3EEENS4_18smem_ptr_flag_bitsILi16EEENSU_INS5_IJNSA_ILi8EEESH_EEENS5_IJSH_SB_EEEEEEEvNS4_8identityES13_S1D_vS1E_EENS_8epilogue10collective6detail29Sm90TmaWarpSpecializedAdapterINS1H_15DefaultEpilogueISJ_SK_SK_NS1G_6thread17LinearCombinationISJ_Li1EffLNS1L_9ScaleType4KindE0ELNS_15FloatRoundStyleE2ESJ_EENS1_15EpilogueDefaultEEEEEvvEEEEvNT_6ParamsE:
        .type           _ZN7cutlass13device_kernelINS_4gemm6kernel13GemmUniversalIN4cute5tupleIJiiiiEEENS1_10collective13CollectiveMmaINS1_34MainloopSm90TmaGmmaWarpSpecializedILi11ENS5_IJNS4_1CILi1EEESB_SB_EEENS1_35KernelTmaWarpSpecializedCooperativeEEENS5_IJNSA_ILi256EEENSA_ILi64EEENSA_ILi32EEEEEENS_6half_tENS5_IJlSB_lEEESJ_SK_NS4_8TiledMMAINS4_8MMA_AtomIJNS4_4SM904GMMA25MMA_64x64x16_F32F16F16_SSILNSO_5MajorE0ELSQ_0ELNSO_7ScaleInE1ELSR_1EEEEEENS4_6LayoutINS5_IJNSA_ILi2EEESB_SB_EEENS5_IJSB_NSA_ILi0EEESX_EEEEENS5_IJNS4_10UnderscoreES10_S10_EEEEENS4_13SM90_TMA_LOADENS4_14ComposedLayoutINS4_7SwizzleILi2ELi4ELi3EEENS4_18smem_ptr_flag_bitsILi16EEENSU_INS5_IJNSA_ILi8EEESH_EEENS5_IJSH_SB_EEEEEEEvNS4_8identityES13_S1D_vS1E_EENS_8epilogue10collective6detail29Sm90TmaWarpSpecializedAdapterINS1H_15DefaultEpilogueISJ_SK_SK_NS1G_6thread17LinearCombinationISJ_Li1EffLNS1L_9ScaleType4KindE0ELNS_15FloatRoundStyleE2ESJ_EENS1_15EpilogueDefaultEEEEEvvEEEEvNT_6ParamsE,@function
        .size           _ZN7cutlass13device_kernelINS_4gemm6kernel13GemmUniversalIN4cute5tupleIJiiiiEEENS1_10collective13CollectiveMmaINS1_34MainloopSm90TmaGmmaWarpSpecializedILi11ENS5_IJNS4_1CILi1EEESB_SB_EEENS1_35KernelTmaWarpSpecializedCooperativeEEENS5_IJNSA_ILi256EEENSA_ILi64EEENSA_ILi32EEEEEENS_6half_tENS5_IJlSB_lEEESJ_SK_NS4_8TiledMMAINS4_8MMA_AtomIJNS4_4SM904GMMA25MMA_64x64x16_F32F16F16_SSILNSO_5MajorE0ELSQ_0ELNSO_7ScaleInE1ELSR_1EEEEEENS4_6LayoutINS5_IJNSA_ILi2EEESB_SB_EEENS5_IJSB_NSA_ILi0EEESX_EEEEENS5_IJNS4_10UnderscoreES10_S10_EEEEENS4_13SM90_TMA_LOADENS4_14ComposedLayoutINS4_7SwizzleILi2ELi4ELi3EEENS4_18smem_ptr_flag_bitsILi16EEENSU_INS5_IJNSA_ILi8EEESH_EEENS5_IJSH_SB_EEEEEEEvNS4_8identityES13_S1D_vS1E_EENS_8epilogue10collective6detail29Sm90TmaWarpSpecializedAdapterINS1H_15DefaultEpilogueISJ_SK_SK_NS1G_6thread17LinearCombinationISJ_Li1EffLNS1L_9ScaleType4KindE0ELNS_15FloatRoundStyleE2ESJ_EENS1_15EpilogueDefaultEEEEEvvEEEEvNT_6ParamsE,(.L_x_207 - _ZN7cutlass13device_kernelINS_4gemm6kernel13GemmUniversalIN4cute5tupleIJiiiiEEENS1_10collective13CollectiveMmaINS1_34MainloopSm90TmaGmmaWarpSpecializedILi11ENS5_IJNS4_1CILi1EEESB_SB_EEENS1_35KernelTmaWarpSpecializedCooperativeEEENS5_IJNSA_ILi256EEENSA_ILi64EEENSA_ILi32EEEEEENS_6half_tENS5_IJlSB_lEEESJ_SK_NS4_8TiledMMAINS4_8MMA_AtomIJNS4_4SM904GMMA25MMA_64x64x16_F32F16F16_SSILNSO_5MajorE0ELSQ_0ELNSO_7ScaleInE1ELSR_1EEEEEENS4_6LayoutINS5_IJNSA_ILi2EEESB_SB_EEENS5_IJSB_NSA_ILi0EEESX_EEEEENS5_IJNS4_10UnderscoreES10_S10_EEEEENS4_13SM90_TMA_LOADENS4_14ComposedLayoutINS4_7SwizzleILi2ELi4ELi3EEENS4_18smem_ptr_flag_bitsILi16EEENSU_INS5_IJNSA_ILi8EEESH_EEENS5_IJSH_SB_EEEEEEEvNS4_8identityES13_S1D_vS1E_EENS_8epilogue10collective6detail29Sm90TmaWarpSpecializedAdapterINS1H_15DefaultEpilogueISJ_SK_SK_NS1G_6thread17LinearCombinationISJ_Li1EffLNS1L_9ScaleType4KindE0ELNS_15FloatRoundStyleE2ESJ_EENS1_15EpilogueDefaultEEEEEvvEEEEvNT_6ParamsE)
        .other          _ZN7cutlass13device_kernelINS_4gemm6kernel13GemmUniversalIN4cute5tupleIJiiiiEEENS1_10collective13CollectiveMmaINS1_34MainloopSm90TmaGmmaWarpSpecializedILi11ENS5_IJNS4_1CILi1EEESB_SB_EEENS1_35KernelTmaWarpSpecializedCooperativeEEENS5_IJNSA_ILi256EEENSA_ILi64EEENSA_ILi32EEEEEENS_6half_tENS5_IJlSB_lEEESJ_SK_NS4_8TiledMMAINS4_8MMA_AtomIJNS4_4SM904GMMA25MMA_64x64x16_F32F16F16_SSILNSO_5MajorE0ELSQ_0ELNSO_7ScaleInE1ELSR_1EEEEEENS4_6LayoutINS5_IJNSA_ILi2EEESB_SB_EEENS5_IJSB_NSA_ILi0EEESX_EEEEENS5_IJNS4_10UnderscoreES10_S10_EEEEENS4_13SM90_TMA_LOADENS4_14ComposedLayoutINS4_7SwizzleILi2ELi4ELi3EEENS4_18smem_ptr_flag_bitsILi16EEENSU_INS5_IJNSA_ILi8EEESH_EEENS5_IJSH_SB_EEEEEEEvNS4_8identityES13_S1D_vS1E_EENS_8epilogue10collective6detail29Sm90TmaWarpSpecializedAdapterINS1H_15DefaultEpilogueISJ_SK_SK_NS1G_6thread17LinearCombinationISJ_Li1EffLNS1L_9ScaleType4KindE0ELNS_15FloatRoundStyleE2ESJ_EENS1_15EpilogueDefaultEEEEEvvEEEEvNT_6ParamsE,@"STO_CUDA_ENTRY STV_DEFAULT"
_ZN7cutlass13device_kernelINS_4gemm6kernel13GemmUniversalIN4cute5tupleIJiiiiEEENS1_10collective13CollectiveMmaINS1_34MainloopSm90TmaGmmaWarpSpecializedILi11ENS5_IJNS4_1CILi1EEESB_SB_EEENS1_35KernelTmaWarpSpecializedCooperativeEEENS5_IJNSA_ILi256EEENSA_ILi64EEENSA_ILi32EEEEEENS_6half_tENS5_IJlSB_lEEESJ_SK_NS4_8TiledMMAINS4_8MMA_AtomIJNS4_4SM904GMMA25MMA_64x64x16_F32F16F16_SSILNSO_5MajorE0ELSQ_0ELNSO_7ScaleInE1ELSR_1EEEEEENS4_6LayoutINS5_IJNSA_ILi2EEESB_SB_EEENS5_IJSB_NSA_ILi0EEESX_EEEEENS5_IJNS4_10UnderscoreES10_S10_EEEEENS4_13SM90_TMA_LOADENS4_14ComposedLayoutINS4_7SwizzleILi2ELi4ELi3EEENS4_18smem_ptr_flag_bitsILi16EEENSU_INS5_IJNSA_ILi8EEESH_EEENS5_IJSH_SB_EEEEEEEvNS4_8identityES13_S1D_vS1E_EENS_8epilogue10collective6detail29Sm90TmaWarpSpecializedAdapterINS1H_15DefaultEpilogueISJ_SK_SK_NS1G_6thread17LinearCombinationISJ_Li1EffLNS1L_9ScaleType4KindE0ELNS_15FloatRoundStyleE2ESJ_EENS1_15EpilogueDefaultEEEEEvvEEEEvNT_6ParamsE:
[----:B------:R-:W0:Y:S01]  /*0000*/  LDC R1, c[0x0][0x28] ;  /* 0x00000a00ff017b82 */ /* 0x000e220000000800 */
[----:B------:R-:W1:Y:S01]  /*0010*/  S2R R3, SR_TID.X ;  /* 0x0000000000037919 */ /* 0x000e620000002100 */
[----:B------:R-:W-:Y:S01]  /*0020*/  ELECT P0, URZ, PT ;  /* 0x00000000003f782f */ /* 0x000fe20003800000 */
[----:B------:R-:W-:Y:S01]  /*0030*/  BSSY B0, `(.L_x_0) ;  /* 0x000000f000007945 */ /* 0x000fe20003800000 */
[--C-:B-1----:R-:W-:Y:S02]  /*0040*/  SHF.R.U32.HI R0, RZ, 0x5, R3.reuse ;  /* 0x00000005ff007819 */ /* 0x102fe40000011603 */
[----:B------:R-:W-:-:S03]  /*0050*/  SHF.R.U32.HI R14, RZ, 0x7, R3 ;  /* 0x00000007ff0e7819 */ /* 0x000fc60000011603 */
[----:B------:R-:W1:Y:S04]  /*0060*/  SHFL.IDX PT, R4, R0, RZ, 0x1f ;  /* 0x00001fff00047589 */ /* 0x000e6800000e0000 */
[----:B------:R2:W3:Y:S01]  /*0070*/  SHFL.IDX PT, R10, R14, RZ, 0x1f ;  /* 0x00001fff0e0a7589 */ /* 0x0004e200000e0000 */
[----:B-1----:R-:W-:-:S13]  /*0080*/  ISETP.NE.OR P0, PT, R4, RZ, !P0 ;  /* 0x000000ff0400720c */ /* 0x002fda0004705670 */
[----:B0-23--:R-:W-:Y:S05]  /*0090*/  @P0 BRA `(.L_x_1) ;  /* 0x0000000000200947 */ /* 0x00dfea0003800000 */
[----:B------:R-:W-:Y:S02]  /*00a0*/  ULDC.64 UR4, c[0x0][0x198] ;  /* 0x0000660000047ab9 */ /* 0x000fe40000000a00 */
[----:B------:R-:W-:Y:S02]  /*00b0*/  UIADD3 UR6, UP0, UR4, 0xf0, URZ ;  /* 0x000000f004067890 */ /* 0x000fe4000ff1e03f */
[----:B------:R-:W-:Y:S02]  /*00c0*/  UIADD3 UR4, UP1, UR4, 0x1f0, URZ ;  /* 0x000001f004047890 */ /* 0x000fe4000ff3e03f */
[----:B------:R-:W-:Y:S02]  /*00d0*/  UIADD3.X UR7, URZ, UR5, URZ, UP0, !UPT ;  /* 0x000000053f077290 */ /* 0x000fe400087fe43f */
[----:B------:R-:W-:-:S07]  /*00e0*/  UIADD3.X UR5, URZ, UR5, URZ, UP1, !UPT ;  /* 0x000000053f057290 */ /* 0x000fce0008ffe43f */
[----:B------:R0:W-:Y:S02]  /*00f0*/  UTMACCTL.PF [UR6] ;  /* 0x00000000060079b9 */ /* 0x0001e40008040000 */
[----:B------:R0:W-:Y:S02]  /*0100*/  UTMACCTL.PF [UR4] ;  /* 0x00000000040079b9 */ /* 0x0001e40008040000 */
[----:B0-----:R-:W-:Y:S01]  /*0110*/  NOP ;  /* 0x0000000000007918 */ /* 0x001fe20000000000 */
.L_x_1:
[----:B------:R-:W-:Y:S05]  /*0120*/  BSYNC B0 ;  /* 0x0000000000007941 */ /* 0x000fea0003800000 */
.L_x_0:
[----:B------:R-:W0:Y:S02]  /*0130*/  SHFL.IDX PT, R2, R0, RZ, 0x1f ;  /* 0x00001fff00027589 */ /* 0x000e2400000e0000 */
[----:B0-----:R-:W-:-:S13]  /*0140*/  ISETP.NE.AND P0, PT, R2, RZ, PT ;  /* 0x000000ff0200720c */ /* 0x001fda0003f05270 */
[----:B------:R-:W-:Y:S05]  /*0150*/  @P0 BRA `(.L_x_2) ;  /* 0x00000000009c0947 */ /* 0x000fea0003800000 */
[----:B------:R-:W-:Y:S01]  /*0160*/  ELECT P0, URZ, PT ;  /* 0x00000000003f782f */ /* 0x000fe20003800000 */
[----:B------:R-:W-:-:S12]  /*0170*/  BSSY B0, `(.L_x_2) ;  /* 0x0000025000007945 */ /* 0x000fd80003800000 */
[----:B------:R-:W-:Y:S05]  /*0180*/  @!P0 BRA `(.L_x_3) ;  /* 0x00000000008c8947 */ /* 0x000fea0003800000 */
[----:B------:R-:W0:Y:S01]  /*0190*/  S2UR UR8, SR_CgaCtaId ;  /* 0x00000000000879c3 */ /* 0x000e220000008800 */
[----:B------:R-:W-:Y:S01]  /*01a0*/  UMOV UR4, 0x400 ;  /* 0x0000040000047882 */ /* 0x000fe20000000000 */
[----:B------:R-:W-:Y:S01]  /*01b0*/  UMOV UR5, 0x1 ;  /* 0x0000000100057882 */ /* 0x000fe20000000000 */
[----:B------:R-:W-:Y:S02]  /*01c0*/  UMOV UR6, 0x100 ;  /* 0x0000010000067882 */ /* 0x000fe40000000000 */
[----:B------:R-:W-:-:S04]  /*01d0*/  UIADD3 UR6, -UR6, 0x100000, URZ ;  /* 0x0010000006067890 */ /* 0x000fc8000fffe13f */
[----:B------:R-:W-:Y:S02]  /*01e0*/  USHF.L.U32 UR7, UR6, 0xb, URZ ;  /* 0x0000000b06077899 */ /* 0x000fe4000800063f */
[----:B------:R-:W-:Y:S02]  /*01f0*/  USHF.L.U32 UR6, UR6, 0x1, URZ ;  /* 0x0000000106067899 */ /* 0x000fe4000800063f */
[----:B0-----:R-:W-:Y:S02]  /*0200*/  ULEA UR8, UR8, UR4, 0x18 ;  /* 0x0000000408087291 */ /* 0x001fe4000f8ec03f */
[----:B------:R-:W-:-:S04]  /*0210*/  UIADD3 UR4, -UR5, 0x100000, URZ ;  /* 0x0010000005047890 */ /* 0x000fc8000fffe13f */
[----:B------:R-:W-:Y:S02]  /*0220*/  USHF.L.U32 UR5, UR4, 0xb, URZ ;  /* 0x0000000b04057899 */ /* 0x000fe4000800063f */
[----:B------:R-:W-:Y:S01]  /*0230*/  USHF.L.U32 UR4, UR4, 0x1, URZ ;  /* 0x0000000104047899 */ /* 0x000fe2000800063f */
[----:B------:R-:W0:Y:S11]  /*0240*/  FENCE.VIEW.ASYNC.S ;  /* 0x00000000000073c6 */ /* 0x000e360000000000 */
[----:B0-----:R0:W1:Y:S01]  /*0250*/  SYNCS.EXCH.64 URZ, [UR8], UR4 ;  /* 0x00000004083f75b2 */ /* 0x0010620008000100 */
[----:B------:R0:W2:Y:S01]  /*0260*/  SYNCS.EXCH.64 URZ, [UR8+0x58], UR6 ;  /* 0x00005806083f75b2 */ /* 0x0000a20008000100 */
[----:B------:R0:W3:Y:S01]  /*0270*/  SYNCS.EXCH.64 URZ, [UR8+0x8], UR4 ;  /* 0x00000804083f75b2 */ /* 0x0000e20008000100 */
[----:B------:R0:W4:Y:S01]  /*0280*/  SYNCS.EXCH.64 URZ, [UR8+0x60], UR6 ;  /* 0x00006006083f75b2 */ /* 0x0001220008000100 */
[----:B------:R0:W0:Y:S01]  /*0290*/  SYNCS.EXCH.64 URZ, [UR8+0x10], UR4 ;  /* 0x00001004083f75b2 */ /* 0x0000220008000100 */
        /* <DEDUP_REMOVED lines=17> */
[----:B------:R-:W-:Y:S01]  /*03b0*/  NOP ;  /* 0x0000000000007918 */ /* 0x000fe20000000000 */
.L_x_3:
[----:B0-----:R-:W-:Y:S05]  /*03c0*/  BSYNC B0 ;  /* 0x0000000000007941 */ /* 0x001fea0003800000 */
.L_x_2:
[----:B------:R-:W0:Y:S01]  /*03d0*/  SHFL.IDX PT, R0, R0, RZ, 0x1f ;  /* 0x00001fff00007589 */ /* 0x000e2200000e0000 */
[----:B------:R-:W5:Y:S01]  /*03e0*/  LDC R2, c[0x0][0x65c] ;  /* 0x00019700ff027b82 */ /* 0x000f620000000800 */
[----:B------:R-:W-:Y:S02]  /*03f0*/  ELECT P0, URZ, PT ;  /* 0x00000000003f782f */ /* 0x000fe40003800000 */
[----:B------:R-:W-:Y:S01]  /*0400*/  LOP3.LUT R7, R7, 0xfffff7ff, RZ, 0xc0, !PT ;  /* 0xfffff7ff07077812 */ /* 0x000fe200078ec0ff */
[----:B------:R-:W1:Y:S01]  /*0410*/  S2R R5, SR_CTAID.Y ;  /* 0x0000000000057919 */ /* 0x000e620000002600 */
[----:B------:R-:W-:Y:S01]  /*0420*/  UMOV UR4, 0x20 ;  /* 0x0000002000047882 */ /* 0x000fe20000000000 */
[----:B------:R-:W-:Y:S01]  /*0430*/  NOP ;  /* 0x0000000000007918 */ /* 0x000fe20000000000 */
[----:B------:R-:W-:Y:S01]  /*0440*/  ISETP.NE.AND P2, PT, R10, RZ, PT ;  /* 0x000000ff0a00720c */ /* 0x000fe20003f45270 */
[----:B------:R-:W2:Y:S01]  /*0450*/  S2R R6, SR_CTAID.X ;  /* 0x0000000000067919 */ /* 0x000ea20000002500 */
[----:B------:R-:W-:Y:S01]  /*0460*/  NOP ;  /* 0x0000000000007918 */ /* 0x000fe20000000000 */
[----:B0-----:R-:W-:-:S02]  /*0470*/  ISETP.NE.OR P0, PT, R0, RZ, !P0 ;  /* 0x000000ff0000720c */ /* 0x001fc40004705670 */
[----:B-----5:R-:W-:-:S11]  /*0480*/  ISETP.NE.AND P3, PT, R2, 0x1, PT ;  /* 0x000000010200780c */ /* 0x020fd60003f65270 */
[----:B------:R-:W-:Y:S01]  /*0490*/  VOTEU.ALL UP0, P0 ;  /* 0x00000000003f7886 */ /* 0x000fe20000000000 */
[----:B------:R-:W-:Y:S01]  /*04a0*/  VOTEU.ALL UP1, P0 ;  /* 0x00000000003f7886 */ /* 0x000fe20000020000 */
[----:B------:R-:W-:Y:S01]  /*04b0*/  @P3 LOP3.LUT R7, R7, 0x800, RZ, 0xfc, !PT ;  /* 0x0000080007073812 */ /* 0x000fe200078efcff */
[----:B------:R-:W2:Y:S01]  /*04c0*/  @P3 LDC R17, c[0x0][0x10] ;  /* 0x00000400ff113b82 */ /* 0x000ea20000000800 */
[----:B------:R-:W-:Y:S01]  /*04d0*/  SHF.R.S32.HI R7, RZ, 0x1f, R4 ;  /* 0x0000001fff077819 */ /* 0x000fe20000011404 */
[----:B------:R-:W-:Y:S01]  /*04e0*/  @!UP0 UMOV UR6, 0x400 ;  /* 0x0000040000068882 */ /* 0x000fe20000000000 */
[----:B------:R-:W-:-:S04]  /*04f0*/  @!UP0 UIADD3 UR4, -UR4, 0x100000, URZ ;  /* 0x0010000004048890 */ /* 0x000fc8000fffe13f */
[----:B------:R-:W-:Y:S02]  /*0500*/  @!UP0 USHF.L.U32 UR5, UR4, 0xb, URZ ;  /* 0x0000000b04058899 */ /* 0x000fe4000800063f */
[----:B------:R-:W-:Y:S01]  /*0510*/  @!UP0 USHF.L.U32 UR4, UR4, 0x1, URZ ;  /* 0x0000000104048899 */ /* 0x000fe2000800063f */
[----:B-1----:R-:W-:Y:S01]  /*0520*/  @P3 IMAD.MOV.U32 R8, RZ, RZ, R5 ;  /* 0x000000ffff083224 */ /* 0x002fe200078e0005 */
[----:B------:R-:W-:Y:S01]  /*0530*/  LEA.HI R7, R7, R4, RZ, 0x2 ;  /* 0x0000000407077211 */ /* 0x000fe200078f10ff */
[----:B------:R-:W-:Y:S01]  /*0540*/  @P3 IMAD.MOV.U32 R9, RZ, RZ, RZ ;  /* 0x000000ffff093224 */ /* 0x000fe200078e00ff */
[----:B------:R-:W0:Y:S02]  /*0550*/  @!UP0 S2UR UR7, SR_CgaCtaId ;  /* 0x00000000000789c3 */ /* 0x000e240000008800 */
[----:B------:R-:W-:-:S05]  /*0560*/  LOP3.LUT R7, R7, 0xfffffffc, RZ, 0xc0, !PT ;  /* 0xfffffffc07077812 */ /* 0x000fca00078ec0ff */
[----:B------:R-:W-:Y:S01]  /*0570*/  IMAD.IADD R0, R4, 0x1, -R7 ;  /* 0x0000000104007824 */ /* 0x000fe200078e0a07 */
[----:B------:R-:W-:Y:S01]  /*0580*/  LOP3.LUT R4, R3, 0x7f, RZ, 0xc0, !PT ;  /* 0x0000007f03047812 */ /* 0x000fe200078ec0ff */
[----:B------:R-:W1:Y:S01]  /*0590*/  @!P3 LDC R11, c[0x0][0xc] ;  /* 0x00000300ff0bbb82 */ /* 0x000e620000000800 */
[----:B------:R-:W-:Y:S02]  /*05a0*/  IMAD.MOV.U32 R7, RZ, RZ, RZ ;  /* 0x000000ffff077224 */ /* 0x000fe400078e00ff */
[----:B------:R-:W-:Y:S01]  /*05b0*/  ISETP.NE.AND P1, PT, R0, 0x3, PT ;  /* 0x000000030000780c */ /* 0x000fe20003f25270 */
[----:B--2---:R-:W-:Y:S01]  /*05c0*/  @P3 IMAD.WIDE.U32 R16, R6, R17, R8 ;  /* 0x0000001106103225 */ /* 0x004fe200078e0008 */
[----:B0-----:R-:W-:Y:S01]  /*05d0*/  @!UP0 ULEA UR8, UR7, UR6, 0x18 ;  /* 0x0000000607088291 */ /* 0x001fe2000f8ec03f */
[----:B------:R-:W-:Y:S02]  /*05e0*/  VOTEU.ALL UP0, P0 ;  /* 0x00000000003f7886 */ /* 0x000fe40000000000 */
[----:B------:R-:W-:Y:S01]  /*05f0*/  ULDC UR6, c[0x0][0xc] ;  /* 0x0000030000067ab9 */ /* 0x000fe20000000800 */
[----:B------:R-:W-:Y:S01]  /*0600*/  ISETP.EQ.OR P0, PT, R0, RZ, !P1 ;  /* 0x000000ff0000720c */ /* 0x000fe20004f02670 */
[----:B------:R-:W-:-:S03]  /*0610*/  ULDC UR7, c[0x0][0x10] ;  /* 0x0000040000077ab9 */ /* 0x000fc60000000800 */
[C---:B------:R-:W-:Y:S01]  /*0620*/  ISETP.EQ.AND P0, PT, R10.reuse, RZ, P0 ;  /* 0x000000ff0a00720c */ /* 0x040fe20000702270 */
[----:B------:R-:W-:Y:S02]  /*0630*/  VIADD R10, R10, 0xffffffff ;  /* 0xffffffff0a0a7836 */ /* 0x000fe40000000000 */
[----:B-1----:R-:W-:Y:S01]  /*0640*/  @!P3 IMAD.WIDE.U32 R8, R11, R5, R6 ;  /* 0x000000050b08b225 */ /* 0x002fe200078e0006 */
[----:B------:R-:W0:Y:S02]  /*0650*/  FENCE.VIEW.ASYNC.S ;  /* 0x00000000000073c6 */ /* 0x000e240000000000 */
[----:B0-----:R-:W3:Y:S01]  /*0660*/  @!UP0 SYNCS.EXCH.64 URZ, [UR8+0xc0], UR4 ;  /* 0x0000c004083f85b2 */ /* 0x001ee20008000100 */
[----:B------:R-:W-:Y:S01]  /*0670*/  SEL R18, RZ, 0x1, !P0 ;  /* 0x00000001ff127807 */ /* 0x000fe20004000000 */
[----:B------:R-:W-:Y:S01]  /*0680*/  @P3 IMAD.MOV.U32 R11, RZ, RZ, RZ ;  /* 0x000000ffff0b3224 */ /* 0x000fe200078e00ff */
[----:B------:R-:W-:Y:S01]  /*0690*/  ISETP.GE.U32.AND P1, PT, R10, 0x2, PT ;  /* 0x000000020a00780c */ /* 0x000fe20003f26070 */
[----:B------:R-:W-:-:S02]  /*06a0*/  @!P3 IMAD.MOV.U32 R16, RZ, RZ, R8 ;  /* 0x000000ffff10b224 */ /* 0x000fc400078e0008 */
[----:B------:R-:W-:Y:S01]  /*06b0*/  @P3 IMAD.IADD R17, R17, 0x1, R11 ;  /* 0x0000000111113824 */ /* 0x000fe200078e020b */
[----:B------:R-:W-:Y:S01]  /*06c0*/  SEL R18, R18, 0x2, P1 ;  /* 0x0000000212127807 */ /* 0x000fe20000800000 */
[----:B------:R-:W-:Y:S01]  /*06d0*/  @!P3 IMAD.MOV.U32 R17, RZ, RZ, R9 ;  /* 0x000000ffff11b224 */ /* 0x000fe200078e0009 */
[----:B------:R0:W3:Y:S01]  /*06e0*/  @!UP1 SYNCS.EXCH.64 URZ, [UR8+0xc8], UR4 ;  /* 0x0000c804083f95b2 */ /* 0x0000e20008000100 */
[----:B------:R-:W-:Y:S01]  /*06f0*/  NOP ;  /* 0x0000000000007918 */ /* 0x000fe20000000000 */
[----:B0-----:R-:W-:-:S03]  /*0700*/  UIMAD.WIDE.U32 UR4, UR6, UR7, URZ ;  /* 0x00000007060472a5 */ /* 0x001fc6000f8e003f */
[----:B------:R-:W-:Y:S02]  /*0710*/  ULDC UR6, c[0x0][0x14] ;  /* 0x0000050000067ab9 */ /* 0x000fe40000000800 */
[----:B------:R-:W-:Y:S02]  /*0720*/  UIMAD.WIDE.U32 UR36, UR4, UR6, URZ ;  /* 0x00000006042472a5 */ /* 0x000fe4000f8e003f */
[----:B------:R-:W-:-:S04]  /*0730*/  UIMAD UR42, UR5, UR6, URZ ;  /* 0x00000006052a72a4 */ /* 0x000fc8000f8e023f */
[----:B------:R-:W-:Y:S01]  /*0740*/  UIADD3 UR42, UR37, UR42, URZ ;  /* 0x0000002a252a7290 */ /* 0x000fe2000fffe03f */
[----:B---34-:R-:W-:Y:S06]  /*0750*/  BAR.SYNC.DEFER_BLOCKING 0x0 ;  /* 0x0000000000007b1d */ /* 0x018fec0000010000 */
[----:B------:R-:W-:Y:S05]  /*0760*/  @!P2 BRA `(.L_x_4) ;  /* 0x000000680084a947 */ /* 0x000fea0003800000 */
[----:B------:R-:W-:-:S13]  /*0770*/  ISETP.GT.U32.AND P0, PT, R10, 0x1, PT ;  /* 0x000000010a00780c */ /* 0x000fda0003f04070 */
[----:B------:R-:W-:Y:S05]  /*0780*/  @P0 EXIT ;  /* 0x000000000000094d */ /* 0x000fea0003800000 */
[----:B------:R-:W-:Y:S01]  /*0790*/  ULDC.64 UR4, c[0x0][0x650] ;  /* 0x0001940000047ab9 */ /* 0x000fe20000000a00 */
[----:B------:R-:W-:Y:S01]  /*07a0*/  PRMT R0, RZ, 0x7610, R0 ;  /* 0x00007610ff007816 */ /* 0x000fe20000000000 */
[----:B------:R-:W-:Y:S01]  /*07b0*/  IMAD.MOV.U32 R107, RZ, RZ, -0x1 ;  /* 0xffffffffff6b7424 */ /* 0x000fe200078e00ff */
[----:B------:R-:W-:Y:S01]  /*07c0*/  ISETP.GE.U32.AND P0, PT, R16, UR4, PT ;  /* 0x0000000410007c0c */ /* 0x000fe2000bf06070 */
[----:B------:R-:W-:Y:S02]  /*07d0*/  IMAD.MOV.U32 R100, RZ, RZ, -0x1 ;  /* 0xffffffffff647424 */ /* 0x000fe400078e00ff */
[----:B------:R-:W-:Y:S01]  /*07e0*/  IMAD.MOV.U32 R19, RZ, RZ, -0x1 ;  /* 0xffffffffff137424 */ /* 0x000fe200078e00ff */
[----:B------:R-:W-:-:S13]  /*07f0*/  ISETP.GE.U32.AND.EX P0, PT, R17, UR5, PT, P0 ;  /* 0x0000000511007c0c */ /* 0x000fda000bf06100 */
[----:B------:R-:W-:Y:S05]  /*0800*/  @P0 BRA `(.L_x_5) ;  /* 0x0000000400580947 */ /* 0x000fea0003800000 */
[----:B------:R-:W0:Y:S01]  /*0810*/  LDC.64 R20, c[0x0][0x628] ;  /* 0x00018a00ff147b82 */ /* 0x000e220000000a00 */
[----:B------:R-:W-:Y:S02]  /*0820*/  IMAD.MOV.U32 R8, RZ, RZ, R16 ;  /* 0x000000ffff087224 */ /* 0x000fe400078e0010 */
[----:B------:R-:W-:-:S05]  /*0830*/  IMAD.MOV.U32 R9, RZ, RZ, R17 ;  /* 0x000000ffff097224 */ /* 0x000fca00078e0011 */
[----:B------:R-:W1:Y:S08]  /*0840*/  LDC R0, c[0x0][0x630] ;  /* 0x00018c00ff007b82 */ /* 0x000e700000000800 */
[----:B------:R-:W2:Y:S01]  /*0850*/  LDC.64 R22, c[0x0][0x620] ;  /* 0x00018800ff167b82 */ /* 0x000ea20000000a00 */
[----:B0-----:R-:W-:-:S04]  /*0860*/  ISETP.NE.U32.AND P0, PT, R20, RZ, PT ;  /* 0x000000ff1400720c */ /* 0x001fc80003f05070 */
[----:B------:R-:W-:-:S13]  /*0870*/  ISETP.NE.AND.EX P0, PT, R21, RZ, PT, P0 ;  /* 0x000000ff1500720c */ /* 0x000fda0003f05300 */
[----:B-12---:R-:W-:Y:S05]  /*0880*/  @!P0 BRA `(.L_x_6) ;  /* 0x0000000000288947 */ /* 0x006fea0003800000 */
[----:B------:R-:W0:Y:S02]  /*0890*/  LDC R13, c[0x0][0x634] ;  /* 0x00018d00ff0d7b82 */ /* 0x000e240000000800 */
[----:B0-----:R-:W-:-:S05]  /*08a0*/  IADD3 R13, P0, R16, R13, RZ ;  /* 0x0000000d100d7210 */ /* 0x001fca0007f1e0ff */
[----:B------:R-:W-:-:S04]  /*08b0*/  IMAD.X R15, RZ, RZ, R17, P0 ;  /* 0x000000ffff0f7224 */ /* 0x000fc800000e0611 */
[----:B------:R-:W-:-:S04]  /*08c0*/  IMAD.WIDE.U32 R8, R15, R20, RZ ;  /* 0x000000140f087225 */ /* 0x000fc800078e00ff */
[----:B------:R-:W-:-:S04]  /*08d0*/  IMAD.WIDE.U32 R10, P0, R13, R21, R8 ;  /* 0x000000150d0a7225 */ /* 0x000fc80007800008 */
[----:B------:R-:W-:-:S04]  /*08e0*/  IMAD.WIDE.U32 R8, R13, R20, RZ ;  /* 0x000000140d087225 */ /* 0x000fc800078e00ff */
[----:B------:R-:W-:Y:S01]  /*08f0*/  IMAD.X R13, RZ, RZ, RZ, P0 ;  /* 0x000000ffff0d7224 */ /* 0x000fe200000e06ff */
[----:B------:R-:W-:Y:S01]  /*0900*/  IADD3 RZ, P0, R9, R10, RZ ;  /* 0x0000000a09ff7210 */ /* 0x000fe20007f1e0ff */
[----:B------:R-:W-:-:S04]  /*0910*/  IMAD.MOV.U32 R12, RZ, RZ, R11 ;  /* 0x000000ffff0c7224 */ /* 0x000fc800078e000b */
[----:B------:R-:W-:-:S08]  /*0920*/  IMAD.WIDE.U32.X R8, R15, R21, R12, P0 ;  /* 0x000000150f087225 */ /* 0x000fd000000e040c */
.L_x_6:
[-CC-:B------:R-:W-:Y:S01]  /*0930*/  SHF.R.U64 R25, R8, R0.reuse, R9.reuse ;  /* 0x0000000008197219 */ /* 0x180fe20000001209 */
[----:B------:R-:W0:Y:S01]  /*0940*/  LDC R12, c[0x0][0x618] ;  /* 0x00018600ff0c7b82 */ /* 0x000e220000000800 */
[----:B------:R-:W-:Y:S01]  /*0950*/  SHF.R.U32.HI R7, RZ, R0, R9 ;  /* 0x00000000ff077219 */ /* 0x000fe20000011609 */
[----:B------:R-:W-:Y:S01]  /*0960*/  ULDC UR4, c[0x0][0x150] ;  /* 0x0000540000047ab9 */ /* 0x000fe20000000800 */
[----:B------:R-:W-:Y:S02]  /*0970*/  IADD3 R11, P0, RZ, -R25, RZ ;  /* 0x80000019ff0b7210 */ /* 0x000fe40007f1e0ff */
[----:B------:R-:W-:-:S03]  /*0980*/  I2FP.F32.U32 R0, R6 ;  /* 0x0000000600007245 */ /* 0x000fc60000201000 */
[----:B------:R-:W1:Y:S01]  /*0990*/  LDC.64 R30, c[0x0][0x640] ;  /* 0x00019000ff1e7b82 */ /* 0x000e620000000a00 */
[----:B------:R-:W-:Y:S02]  /*09a0*/  IMAD.X R13, RZ, RZ, ~R7, P0 ;  /* 0x000000ffff0d7224 */ /* 0x000fe400000e0e07 */
[----:B------:R-:W-:Y:S01]  /*09b0*/  FMUL R0, R0, UR4 ;  /* 0x0000000400007c20 */ /* 0x000fe20008400000 */
[----:B------:R-:W-:Y:S01]  /*09c0*/  IMAD.WIDE.U32 R8, R11, R22, R16 ;  /* 0x000000160b087225 */ /* 0x000fe200078e0010 */
[----:B------:R-:W-:-:S03]  /*09d0*/  ULDC UR4, c[0x0][0x154] ;  /* 0x0000550000047ab9 */ /* 0x000fc60000000800 */
[----:B------:R-:W-:Y:S01]  /*09e0*/  IMAD R10, R13, R22, RZ ;  /* 0x000000160d0a7224 */ /* 0x000fe200078e02ff */
[----:B------:R-:W2:Y:S01]  /*09f0*/  LDC R7, c[0x0][0x144] ;  /* 0x00005100ff077b82 */ /* 0x000ea20000000800 */
[----:B------:R-:W3:Y:S02]  /*0a00*/  F2I.U32.TRUNC.NTZ R0, R0 ;  /* 0x0000000000007305 */ /* 0x000ee4000020f000 */
[----:B------:R-:W-:-:S04]  /*0a10*/  IMAD R11, R11, R23, R10 ;  /* 0x000000170b0b7224 */ /* 0x000fc800078e020a */
[----:B------:R-:W-:Y:S01]  /*0a20*/  IMAD.IADD R9, R9, 0x1, R11 ;  /* 0x0000000109097824 */ /* 0x000fe200078e020b */
[----:B------:R-:W4:Y:S01]  /*0a30*/  LDC R24, c[0x0][0x608] ;  /* 0x00018200ff187b82 */ /* 0x000f220000000800 */
[----:B------:R-:W-:-:S03]  /*0a40*/  IMAD.MOV.U32 R11, RZ, RZ, -0x1 ;  /* 0xffffffffff0b7424 */ /* 0x000fc600078e00ff */
[-CC-:B0-----:R-:W-:Y:S02]  /*0a50*/  SHF.R.U64 R22, R8, R12.reuse, R9.reuse ;  /* 0x0000000c08167219 */ /* 0x181fe40000001209 */
[----:B------:R-:W-:Y:S02]  /*0a60*/  I2FP.F32.U32 R8, R5 ;  /* 0x0000000500087245 */ /* 0x000fe40000201000 */
[----:B------:R-:W0:Y:S01]  /*0a70*/  LDC R28, c[0x0][0x658] ;  /* 0x00019600ff1c7b82 */ /* 0x000e220000000800 */
[----:B-1----:R-:W-:Y:S01]  /*0a80*/  ISETP.NE.U32.AND P0, PT, R30, RZ, PT ;  /* 0x000000ff1e00720c */ /* 0x002fe20003f05070 */
[----:B---3--:R-:W-:Y:S02]  /*0a90*/  IMAD.MOV R10, RZ, RZ, -R0 ;  /* 0x000000ffff0a7224 */ /* 0x008fe400078e0a00 */
[----:B------:R-:W-:Y:S01]  /*0aa0*/  FMUL R8, R8, UR4 ;  /* 0x0000000408087c20 */ /* 0x000fe20008400000 */
[----:B------:R-:W-:Y:S02]  /*0ab0*/  SHF.R.U32.HI R9, RZ, R12, R9 ;  /* 0x0000000cff097219 */ /* 0x000fe40000011609 */
[----:B------:R-:W-:Y:S01]  /*0ac0*/  ISETP.NE.AND.EX P0, PT, R31, RZ, PT, P0 ;  /* 0x000000ff1f00720c */ /* 0x000fe20003f05300 */
[----:B------:R1:W3:Y:S01]  /*0ad0*/  F2I.U32.TRUNC.NTZ R15, R8 ;  /* 0x00000008000f7305 */ /* 0x0002e2000020f000 */
[----:B------:R-:W1:Y:S01]  /*0ae0*/  LDC R20, c[0x0][0x148] ;  /* 0x00005200ff147b82 */ /* 0x000e620000000800 */
[----:B--2---:R-:W-:-:S07]  /*0af0*/  IMAD R0, R7, R10, R6 ;  /* 0x0000000a07007224 */ /* 0x004fce00078e0206 */
[----:B------:R-:W2:Y:S01]  /*0b00*/  LDC R26, c[0x0][0x600] ;  /* 0x00018000ff1a7b82 */ /* 0x000ea20000000800 */
[-CC-:B----4-:R-:W-:Y:S02]  /*0b10*/  SHF.R.U64 R32, R22, R24.reuse, R9.reuse ;  /* 0x0000001816207219 */ /* 0x190fe40000001209 */
[----:B------:R-:W-:Y:S01]  /*0b20*/  SHF.R.U32.HI R7, RZ, R24, R9 ;  /* 0x00000018ff077219 */ /* 0x000fe20000011609 */
[----:B------:R-:W-:-:S04]  /*0b30*/  IMAD.MOV.U32 R9, RZ, RZ, 0x1 ;  /* 0x00000001ff097424 */ /* 0x000fc800078e00ff */
[----:B------:R-:W4:Y:S01]  /*0b40*/  LDC R21, c[0x0][0x648] ;  /* 0x00019200ff157b82 */ /* 0x000f220000000800 */
[-C--:B0-----:R-:W-:Y:S02]  /*0b50*/  SHF.L.U32 R6, R11, R28.reuse, RZ ;  /* 0x0000001c0b067219 */ /* 0x081fe400000006ff */
[--C-:B------:R-:W-:Y:S02]  /*0b60*/  SHF.R.U64 R24, R32, R28, R7.reuse ;  /* 0x0000001c20187219 */ /* 0x100fe40000001207 */
[----:B------:R-:W-:Y:S02]  /*0b70*/  LOP3.LUT R13, RZ, R6, RZ, 0x33, !PT ;  /* 0x00000006ff0d7212 */ /* 0x000fe400078e33ff */
[-C--:B------:R-:W-:Y:S01]  /*0b80*/  SHF.R.U32.HI R7, RZ, R28.reuse, R7 ;  /* 0x0000001cff077219 */ /* 0x080fe20000011607 */
[----:B------:R-:W0:Y:S01]  /*0b90*/  LDC R23, c[0x0][0x638] ;  /* 0x00018e00ff177b82 */ /* 0x000e220000000800 */
[----:B------:R-:W-:Y:S01]  /*0ba0*/  SHF.L.U32 R12, R9, R28, RZ ;  /* 0x0000001c090c7219 */ /* 0x000fe200000006ff */
[----:B------:R-:W-:-:S06]  /*0bb0*/  IMAD.MOV.U32 R6, RZ, RZ, R24 ;  /* 0x000000ffff067224 */ /* 0x000fcc00078e0018 */
[----:B------:R-:W0:Y:S01]  /*0bc0*/  LDC R107, c[0x0][0x610] ;  /* 0x00018400ff6b7b82 */ /* 0x000e220000000800 */
[----:B-1-3--:R-:W-:Y:S05]  /*0bd0*/  @!P0 BRA `(.L_x_7) ;  /* 0x0000000000288947 */ /* 0x00afea0003800000 */
[----:B------:R-:W1:Y:S02]  /*0be0*/  LDC R11, c[0x0][0x64c] ;  /* 0x00019300ff0b7b82 */ /* 0x000e640000000800 */
[----:B-1----:R-:W-:-:S05]  /*0bf0*/  IADD3 R11, P0, R24, R11, RZ ;  /* 0x0000000b180b7210 */ /* 0x002fca0007f1e0ff */
        /* <DEDUP_REMOVED lines=8> */
.L_x_7:
[----:B----4-:R-:W-:Y:S01]  /*0c80*/  SHF.R.U64 R6, R6, R21, R7 ;  /* 0x0000001506067219 */ /* 0x010fe20000001207 */
[----:B--2---:R-:W-:Y:S01]  /*0c90*/  VIADD R7, R26, 0xffffffff ;  /* 0xffffffff1a077836 */ /* 0x004fe20000000000 */
[----:B------:R-:W-:Y:S01]  /*0ca0*/  LOP3.LUT R13, R32, R13, RZ, 0xc0, !PT ;  /* 0x0000000d200d7212 */ /* 0x000fe200078ec0ff */
[----:B------:R-:W-:Y:S02]  /*0cb0*/  IMAD.MOV R15, RZ, RZ, -R15 ;  /* 0x000000ffff0f7224 */ /* 0x000fe400078e0a0f */
[----:B------:R-:W-:Y:S02]  /*0cc0*/  IMAD.MOV R8, RZ, RZ, -R6 ;  /* 0x000000ffff087224 */ /* 0x000fe400078e0a06 */
[----:B------:R-:W-:Y:S01]  /*0cd0*/  IMAD R13, R12, R6, R13 ;  /* 0x000000060c0d7224 */ /* 0x000fe200078e020d */
[----:B------:R-:W-:Y:S01]  /*0ce0*/  LOP3.LUT R6, R22, R7, RZ, 0xc0, !PT ;  /* 0x0000000716067212 */ /* 0x000fe200078ec0ff */
[----:B------:R-:W-:Y:S02]  /*0cf0*/  @P3 IMAD R0, R20, R15, R5 ;  /* 0x0000000f14003224 */ /* 0x000fe400078e0205 */
[----:B0-----:R-:W-:-:S02]  /*0d00*/  IMAD R5, R8, R23, R24 ;  /* 0x0000001708057224 */ /* 0x001fc400078e0218 */
[----:B------:R-:W-:Y:S02]  /*0d10*/  IMAD R107, R13, R107, R0 ;  /* 0x0000006b0d6b7224 */ /* 0x000fe400078e0200 */
[----:B------:R-:W-:Y:S02]  /*0d20*/  IMAD R6, R5, R26, R6 ;  /* 0x0000001a05067224 */ /* 0x000fe400078e0206 */
[----:B------:R-:W-:Y:S02]  /*0d30*/  IMAD.MOV.U32 R0, RZ, RZ, 0x1 ;  /* 0x00000001ff007424 */ /* 0x000fe400078e00ff */
[----:B------:R-:W-:Y:S01]  /*0d40*/  IMAD.MOV.U32 R19, RZ, RZ, R25 ;  /* 0x000000ffff137224 */ /* 0x000fe200078e0019 */
[----:B------:R-:W-:Y:S02]  /*0d50*/  SEL R100, R6, R107, !P3 ;  /* 0x0000006b06647207 */ /* 0x000fe40005800000 */
[----:B------:R-:W-:-:S07]  /*0d60*/  SEL R107, R107, R6, !P3 ;  /* 0x000000066b6b7207 */ /* 0x000fce0005800000 */
.L_x_5:
[----:B------:R-:W-:-:S08]  /*0d70*/  NOP ;  /* 0x0000000000007918 */ /* 0x000fd00000000000 */
[----:B------:R-:W0:Y:S02]  /*0d80*/  USETMAXREG.TRY_ALLOC.CTAPOOL UP0, 0xe8 ;  /* 0x000000e8000079c8 */ /* 0x000e240008000600 */
[----:B0-----:R-:W-:-:S13]  /*0d90*/  PLOP3.LUT P0, PT, PT, PT, UP0, 0x80, 0x0 ;  /* 0x000000000000781c */ /* 0x001fda0003f0f008 */
[----:B------:R-:W-:Y:S05]  /*0da0*/  @!P0 BRA `(.L_x_5) ;  /* 0xfffffffc00f08947 */ /* 0x000fea000383ffff */
[----:B------:R-:W-:Y:S01]  /*0db0*/  ULDC.64 UR4, c[0x0][0x598] ;  /* 0x0001660000047ab9 */ /* 0x000fe20000000a00 */
[----:B------:R-:W-:Y:S01]  /*0dc0*/  ULDC.64 UR38, c[0x0][0x208] ;  /* 0x0000820000267ab9 */ /* 0x000fe20000000a00 */
[----:B------:R-:W-:-:S04]  /*0dd0*/  ISETP.NE.U32.AND P0, PT, RZ, UR4, PT ;  /* 0x00000004ff007c0c */ /* 0x000fc8000bf05070 */
[----:B------:R-:W-:-:S13]  /*0de0*/  ISETP.NE.AND.EX P0, PT, RZ, UR5, PT, P0 ;  /* 0x00000005ff007c0c */ /* 0x000fda000bf05300 */
[----:B------:R-:W-:Y:S05]  /*0df0*/  @!P0 BRA `(.L_x_8) ;  /* 0x00000000001c8947 */ /* 0x000fea0003800000 */
[----:B------:R-:W0:Y:S02]  /*0e00*/  LDC.64 R6, c[0x0][0x598] ;  /* 0x00016600ff067b82 */ /* 0x000e240000000a00 */
[----:B0-----:R-:W2:Y:S02]  /*0e10*/  LDG.E.64 R6, desc[UR38][R6.64] ;  /* 0x0000002606067981 */ /* 0x001ea4000c1e1b00 */
[----:B--2---:R-:W-:-:S04]  /*0e20*/  ISETP.NE.U32.AND P0, PT, R6, RZ, PT ;  /* 0x000000ff0600720c */ /* 0x004fc80003f05070 */
[----:B------:R-:W-:-:S13]  /*0e30*/  ISETP.NE.AND.EX P0, PT, R7, RZ, PT, P0 ;  /* 0x000000ff0700720c */ /* 0x000fda0003f05300 */
[----:B------:R-:W-:Y:S05]  /*0e40*/  @!P0 BRA `(.L_x_8) ;  /* 0x0000000000088947 */ /* 0x000fea0003800000 */
[----:B------:R0:W5:Y:S01]  /*0e50*/  LD.E R88, desc[UR38][R6.64] ;  /* 0x0000002606587980 */ /* 0x000162000c101900 */
[----:B------:R-:W-:Y:S05]  /*0e60*/  BRA `(.L_x_9) ;  /* 0x0000000000247947 */ /* 0x000fea0003800000 */
.L_x_8:
[----:B------:R-:W-:Y:S02]  /*0e70*/  ULDC.64 UR4, c[0x0][0x588] ;  /* 0x0001620000047ab9 */ /* 0x000fe40000000a00 */
[----:B------:R-:W-:-:S04]  /*0e80*/  ISETP.NE.U32.AND P0, PT, RZ, UR4, PT ;  /* 0x00000004ff007c0c */ /* 0x000fc8000bf05070 */
[----:B------:R-:W-:-:S13]  /*0e90*/  ISETP.NE.AND.EX P0, PT, RZ, UR5, PT, P0 ;  /* 0x00000005ff007c0c */ /* 0x000fda000bf05300 */
[----:B------:R-:W-:Y:S05]  /*0ea0*/  @!P0 BRA `(.L_x_10) ;  /* 0x00000000000c8947 */ /* 0x000fea0003800000 */
[----:B------:R-:W0:Y:S02]  /*0eb0*/  LDC.64 R88, c[0x0][0x588] ;  /* 0x00016200ff587b82 */ /* 0x000e240000000a00 */
[----:B0-----:R1:W5:Y:S01]  /*0ec0*/  LDG.E R88, desc[UR38][R88.64] ;  /* 0x0000002658587981 */ /* 0x001362000c1e1900 */
[----:B------:R-:W-:Y:S05]  /*0ed0*/  BRA `(.L_x_9) ;  /* 0x0000000000087947 */ /* 0x000fea0003800000 */
.L_x_10:
[----:B------:R-:W-:Y:S02]  /*0ee0*/  ULDC UR4, c[0x0][0x580] ;  /* 0x0001600000047ab9 */ /* 0x000fe40000000800 */
[----:B------:R-:W-:-:S07]  /*0ef0*/  IMAD.U32 R88, RZ, RZ, UR4 ;  /* 0x00000004ff587e24 */ /* 0x000fce000f8e00ff */
.L_x_9:
[----:B------:R-:W-:Y:S02]  /*0f00*/  ULDC.64 UR4, c[0x0][0x5a0] ;  /* 0x0001680000047ab9 */ /* 0x000fe40000000a00 */
[----:B------:R-:W-:-:S04]  /*0f10*/  ISETP.NE.U32.AND P0, PT, RZ, UR4, PT ;  /* 0x00000004ff007c0c */ /* 0x000fc8000bf05070 */
[----:B------:R-:W-:-:S13]  /*0f20*/  ISETP.NE.AND.EX P0, PT, RZ, UR5, PT, P0 ;  /* 0x00000005ff007c0c */ /* 0x000fda000bf05300 */
[----:B------:R-:W-:Y:S05]  /*0f30*/  @!P0 BRA `(.L_x_11) ;  /* 0x00000000001c8947 */ /* 0x000fea0003800000 */
[----:B0-----:R-:W0:Y:S02]  /*0f40*/  LDC.64 R6, c[0x0][0x5a0] ;  /* 0x00016800ff067b82 */ /* 0x001e240000000a00 */
[----:B0-----:R-:W2:Y:S02]  /*0f50*/  LDG.E.64 R6, desc[UR38][R6.64] ;  /* 0x0000002606067981 */ /* 0x001ea4000c1e1b00 */
[----:B--2---:R-:W-:-:S04]  /*0f60*/  ISETP.NE.U32.AND P0, PT, R6, RZ, PT ;  /* 0x000000ff0600720c */ /* 0x004fc80003f05070 */
[----:B------:R-:W-:-:S13]  /*0f70*/  ISETP.NE.AND.EX P0, PT, R7, RZ, PT, P0 ;  /* 0x000000ff0700720c */ /* 0x000fda0003f05300 */
[----:B------:R-:W-:Y:S05]  /*0f80*/  @!P0 BRA `(.L_x_11) ;  /* 0x0000000000088947 */ /* 0x000fea0003800000 */
[----:B-1----:R0:W5:Y:S01]  /*0f90*/  LD.E R89, desc[UR38][R6.64] ;  /* 0x0000002606597980 */ /* 0x002162000c101900 */
[----:B------:R-:W-:Y:S05]  /*0fa0*/  BRA `(.L_x_12) ;  /* 0x0000000000247947 */ /* 0x000fea0003800000 */
.L_x_11:
[----:B------:R-:W-:Y:S02]  /*0fb0*/  ULDC.64 UR4, c[0x0][0x590] ;  /* 0x0001640000047ab9 */ /* 0x000fe40000000a00 */
[----:B------:R-:W-:-:S04]  /*0fc0*/  ISETP.NE.U32.AND P0, PT, RZ, UR4, PT ;  /* 0x00000004ff007c0c */ /* 0x000fc8000bf05070 */
[----:B------:R-:W-:-:S13]  /*0fd0*/  ISETP.NE.AND.EX P0, PT, RZ, UR5, PT, P0 ;  /* 0x00000005ff007c0c */ /* 0x000fda000bf05300 */
[----:B------:R-:W-:Y:S05]  /*0fe0*/  @!P0 BRA `(.L_x_13) ;  /* 0x00000000000c8947 */ /* 0x000fea0003800000 */
[----:B0-----:R-:W1:Y:S02]  /*0ff0*/  LDC.64 R6, c[0x0][0x590] ;  /* 0x00016400ff067b82 */ /* 0x001e640000000a00 */
[----:B-1----:R1:W5:Y:S01]  /*1000*/  LDG.E R89, desc[UR38][R6.64] ;  /* 0x0000002606597981 */ /* 0x002362000c1e1900 */
[----:B------:R-:W-:Y:S05]  /*1010*/  BRA `(.L_x_12) ;  /* 0x0000000000087947 */ /* 0x000fea0003800000 */
.L_x_13:
[----:B------:R-:W-:Y:S02]  /*1020*/  ULDC UR4, c[0x0][0x584] ;  /* 0x0001610000047ab9 */ /* 0x000fe40000000800 */
[----:B-1----:R-:W-:-:S07]  /*1030*/  IMAD.U32 R89, RZ, RZ, UR4 ;  /* 0x00000004ff597e24 */ /* 0x002fce000f8e00ff */
.L_x_12:
[----:B------:R-:W-:-:S13]  /*1040*/  LOP3.LUT P0, RZ, R0, 0xff, RZ, 0xc0, !PT ;  /* 0x000000ff00ff7812 */ /* 0x000fda000780c0ff */
[----:B------:R-:W-:Y:S05]  /*1050*/  @!P0 EXIT ;  /* 0x000000000000894d */ /* 0x000fea0003800000 */
[----:B------:R-:W2:Y:S01]  /*1060*/  LDC R91, c[0x0][0x658] ;  /* 0x00019600ff5b7b82 */ /* 0x000ea20000000800 */
[----:B------:R-:W-:Y:S01]  /*1070*/  ULDC.64 UR6, c[0x0][0x288] ;  /* 0x0000a20000067ab9 */ /* 0x000fe20000000a00 */
[----:B------:R-:W-:Y:S01]  /*1080*/  LOP3.LUT R14, R14, 0x1, RZ, 0xc0, !PT ;  /* 0x000000010e0e7812 */ /* 0x000fe200078ec0ff */
[----:B------:R-:W-:Y:S01]  /*1090*/  UIADD3 UR4, UR7, 0x1f, URZ ;  /* 0x0000001f07047890 */ /* 0x000fe2000fffe03f */
[----:B------:R-:W-:Y:S01]  /*10a0*/  SHF.R.U32.HI R0, RZ, 0x2, R3 ;  /* 0x00000002ff007819 */ /* 0x000fe20000011603 */
[----:B------:R-:W-:Y:S01]  /*10b0*/  IMAD.U32 R5, RZ, RZ, UR6 ;  /* 0x00000006ff057e24 */ /* 0x000fe2000f8e00ff */
[----:B------:R-:W-:Y:S01]  /*10c0*/  SHF.R.U32.HI R4, RZ, 0x1, R4 ;  /* 0x00000001ff047819 */ /* 0x000fe20000011604 */
[----:B------:R-:W-:Y:S01]  /*10d0*/  USHF.R.S32.HI UR5, URZ, 0x1f, UR4 ;  /* 0x0000001f3f057899 */ /* 0x000fe20008011404 */
[----:B------:R-:W3:Y:S01]  /*10e0*/  LDC.64 R94, c[0x0][0x5c8] ;  /* 0x00017200ff5e7b82 */ /* 0x000ee20000000a00 */
[----:B------:R-:W-:Y:S01]  /*10f0*/  LOP3.LUT R90, R3, 0x3, RZ, 0xc0, !PT ;  /* 0x00000003035a7812 */ /* 0x000fe200078ec0ff */
[----:B01----:R-:W-:Y:S01]  /*1100*/  IMAD.SHL.U32 R7, R14, 0x40, RZ ;  /* 0x000000400e077824 */ /* 0x003fe200078e00ff */
[----:B------:R-:W-:Y:S01]  /*1110*/  LOP3.LUT R0, R0, 0x7, RZ, 0xc0, !PT ;  /* 0x0000000700007812 */ /* 0x000fe200078ec0ff */
[----:B------:R-:W-:Y:S01]  /*1120*/  ULEA.HI UR5, UR5, UR4, URZ, 0x5 ;  /* 0x0000000405057291 */ /* 0x000fe2000f8f283f */
[----:B------:R-:W-:Y:S01]  /*1130*/  LOP3.LUT R23, R4, 0x30, RZ, 0xc0, !PT ;  /* 0x0000003004177812 */ /* 0x000fe200078ec0ff */
[----:B------:R-:W-:Y:S01]  /*1140*/  IMAD R90, R90, -0x2, R5 ;  /* 0xfffffffe5a5a7824 */ /* 0x000fe200078e0205 */
[--C-:B------:R-:W-:Y:S01]  /*1150*/  LOP3.LUT R22, R7, 0x40, R0.reuse, 0xe2, !PT ;  /* 0x0000004007167812 */ /* 0x100fe200078ee200 */
[----:B------:R-:W-:Y:S01]  /*1160*/  USHF.R.S32.HI UR43, URZ, 0x5, UR5 ;  /* 0x000000053f2b7899 */ /* 0x000fe20008011405 */
[----:B------:R-:W-:Y:S01]  /*1170*/  IADD3 R5, RZ, -R23, -R0 ;  /* 0x80000017ff057210 */ /* 0x000fe20007ffe800 */
[----:B------:R-:W-:Y:S01]  /*1180*/  IMAD.MOV.U32 R0, RZ, RZ, -0x1 ;  /* 0xffffffffff007424 */ /* 0x000fe200078e00ff */
[C---:B------:R-:W-:Y:S01]  /*1190*/  LOP3.LUT R97, R3.reuse, 0x80, RZ, 0xc0, !PT ;  /* 0x0000008003617812 */ /* 0x040fe200078ec0ff */
[----:B------:R-:W-:Y:S01]  /*11a0*/  IMAD.MOV.U32 R4, RZ, RZ, 0x1 ;  /* 0x00000001ff047424 */ /* 0x000fe200078e00ff */
[----:B------:R-:W-:Y:S01]  /*11b0*/  UISETP.LT.AND UP0, UPT, UR43, 0x1, UPT ;  /* 0x000000012b00788c */ /* 0x000fe2000bf01270 */
[----:B------:R-:W-:Y:S01]  /*11c0*/  IMAD R5, R14, -0x40, R5 ;  /* 0xffffffc00e057824 */ /* 0x000fe200078e0205 */
[----:B------:R-:W-:Y:S01]  /*11d0*/  ULDC UR4, c[0x0][0x284] ;  /* 0x0000a10000047ab9 */ /* 0x000fe20000000800 */
[----:B--2---:R-:W-:Y:S01]  /*11e0*/  SHF.L.U32 R0, R0, R91, RZ ;  /* 0x0000005b00007219 */ /* 0x004fe200000006ff */
[----:B------:R-:W-:Y:S01]  /*11f0*/  USEL UR44, UR43, 0x1, UP0 ;  /* 0x000000012b2c7887 */ /* 0x000fe20008000000 */
[----:B------:R-:W-:Y:S01]  /*1200*/  LOP3.LUT R22, R22, R23, RZ, 0xfc, !PT ;  /* 0x0000001716167212 */ /* 0x000fe200078efcff */
[----:B------:R-:W-:Y:S01]  /*1210*/  IMAD.SHL.U32 R96, R3, 0x2, RZ ;  /* 0x0000000203607824 */ /* 0x000fe200078e00ff */
[----:B------:R-:W-:Y:S01]  /*1220*/  SHF.L.U32 R91, R4, R91, RZ ;  /* 0x0000005b045b7219 */ /* 0x000fe200000006ff */
[----:B------:R-:W-:Y:S01]  /*1230*/  VIADD R99, R5, UR4 ;  /* 0x0000000405637c36 */ /* 0x000fe20008000000 */
[----:B------:R-:W-:Y:S01]  /*1240*/  LOP3.LUT R112, R18, 0x1, RZ, 0xfc, !PT ;  /* 0x0000000112707812 */ /* 0x000fe200078efcff */
[----:B------:R-:W-:Y:S01]  /*1250*/  IMAD.MOV.U32 R23, RZ, RZ, RZ ;  /* 0x000000ffff177224 */ /* 0x000fe200078e00ff */
[C-C-:B---3--:R-:W-:Y:S01]  /*1260*/  SHF.L.U64.HI R92, R94.reuse, 0x7, R95.reuse ;  /* 0x000000075e5c7819 */ /* 0x148fe2000001025f */
[----:B------:R-:W-:Y:S01]  /*1270*/  UIADD3 UR44, UR43, -UR44, URZ ;  /* 0x8000002c2b2c7290 */ /* 0x000fe2000fffe03f */
[C---:B------:R-:W-:Y:S01]  /*1280*/  SHF.L.U64.HI R93, R94.reuse, 0x3, R95 ;  /* 0x000000035e5d7819 */ /* 0x040fe2000001025f */
[C---:B------:R-:W-:Y:S01]  /*1290*/  IMAD.SHL.U32 R95, R94.reuse, 0x80, RZ ;  /* 0x000000805e5f7824 */ /* 0x040fe200078e00ff */
[----:B------:R-:W-:Y:S01]  /*12a0*/  SHF.R.U32.HI R97, RZ, 0x7, R97 ;  /* 0x00000007ff617819 */ /* 0x000fe20000011661 */
[----:B------:R-:W-:Y:S01]  /*12b0*/  IMAD.SHL.U32 R94, R94, 0x8, RZ ;  /* 0x000000085e5e7824 */ /* 0x000fe200078e00ff */
[----:B------:R-:W-:Y:S01]  /*12c0*/  LOP3.LUT R98, RZ, R0, RZ, 0x33, !PT ;  /* 0x00000000ff627212 */ /* 0x000fe200078e33ff */
[----:B------:R-:W-:Y:S01]  /*12d0*/  UMOV UR40, URZ ;  /* 0x0000003f00287c82 */ /* 0x000fe20008000000 */
[----:B------:R-:W-:-:S05]  /*12e0*/  UMOV UR41, URZ ;  /* 0x0000003f00297c82 */ /* 0x000fca0008000000 */
.L_x_157:
[----:B0-----:R-:W0:Y:S01]  /*12f0*/  SHFL.IDX PT, R0, R97, RZ, 0x1f ;  /* 0x00001fff61007589 */ /* 0x001e2200000e0000 */
[----:B-1----:R-:W1:Y:S01]  /*1300*/  S2UR UR7, SR_CgaCtaId ;  /* 0x00000000000779c3 */ /* 0x002e620000008800 */
[----:B------:R-:W-:Y:S01]  /*1310*/  UMOV UR6, 0x400 ;  /* 0x0000040000067882 */ /* 0x000fe20000000000 */
[----:B0-----:R-:W-:Y:S01]  /*1320*/  R2UR UR4, R0 ;  /* 0x00000000000472ca */ /* 0x001fe200000e0000 */
[----:B-1----:R-:W-:-:S12]  /*1330*/  ULEA UR46, UR7, UR6, 0x18 ;  /* 0x00000006072e7291 */ /* 0x002fd8000f8ec03f */
[----:B------:R-:W-:-:S04]  /*1340*/  ULEA.HI UR5, UR4, UR4, URZ, 0x1 ;  /* 0x0000000404057291 */ /* 0x000fc8000f8f083f */
[----:B------:R-:W-:-:S04]  /*1350*/  ULOP3.LUT UR5, UR5, 0xffffe, URZ, 0xc0, !UPT ;  /* 0x000ffffe05057892 */ /* 0x000fc8000f8ec03f */
[----:B------:R-:W-:-:S03]  /*1360*/  UIADD3 UR5, UR4, -UR5, URZ ;  /* 0x8000000504057290 */ /* 0x000fc6000fffe03f */
[----:B------:R-:W-:Y:S01]  /*1370*/  ULDC UR4, c[0x0][0x28c] ;  /* 0x0000a30000047ab9 */ /* 0x000fe20000000800 */
[----:B------:R-:W-:Y:S01]  /*1380*/  ULEA UR5, UR5, UR46, 0xc ;  /* 0x0000002e05057291 */ /* 0x000fe2000f8e603f */
[----:B------:R-:W-:-:S03]  /*1390*/  ISETP.LT.AND P0, PT, RZ, UR4, PT ;  /* 0x00000004ff007c0c */ /* 0x000fc6000bf01270 */
[----:B------:R-:W-:-:S04]  /*13a0*/  UIADD3 UR5, UR5, 0x180, URZ ;  /* 0x0000018005057890 */ /* 0x000fc8000fffe03f */
[----:B------:R-:W-:-:S04]  /*13b0*/  USHF.R.U32.HI UR5, URZ, 0x4, UR5 ;  /* 0x000000043f057899 */ /* 0x000fc80008011605 */
[----:B------:R-:W-:-:S04]  /*13c0*/  ULOP3.LUT UR5, UR5, 0x3fff, URZ, 0xc0, !UPT ;  /* 0x00003fff05057892 */ /* 0x000fc8000f8ec03f */
[----:B------:R-:W-:Y:S01]  /*13d0*/  ULOP3.LUT UR45, UR5, 0x10000, URZ, 0xfc, !UPT ;  /* 0x00010000052d7892 */ /* 0x000fe2000f8efc3f */
[----:B--2345:R-:W-:Y:S11]  /*13e0*/  @P0 BRA `(.L_x_14) ;  /* 0x0000000000400947 */ /* 0x03cff60003800000 */
[----:B------:R-:W-:Y:S01]  /*13f0*/  MOV R0, 0x0 ;  /* 0x0000000000007802 */ /* 0x000fe20000000f00 */
[----:B------:R-:W-:Y:S01]  /*1400*/  ULDC.64 UR4, c[0x4][0x68] ;  /* 0x01001a0000047ab9 */ /* 0x000fe20000000a00 */
[----:B------:R-:W-:Y:S01]  /*1410*/  ULDC.64 UR6, c[0x4][0x8] ;  /* 0x0100020000067ab9 */ /* 0x000fe20000000a00 */
[----:B------:R-:W-:Y:S01]  /*1420*/  IMAD.U32 R4, RZ, RZ, UR4 ;  /* 0x00000004ff047e24 */ /* 0x000fe2000f8e00ff */
[----:B------:R0:W1:Y:S01]  /*1430*/  LDC.64 R14, c[0x4][R0] ;  /* 0x01000000000e7b82 */ /* 0x0000620000000a00 */
[----:B------:R-:W-:Y:S01]  /*1440*/  IMAD.U32 R5, RZ, RZ, UR5 ;  /* 0x00000005ff057e24 */ /* 0x000fe2000f8e00ff */
[----:B------:R-:W-:Y:S01]  /*1450*/  ULDC.64 UR4, c[0x4][0x70] ;  /* 0x01001c0000047ab9 */ /* 0x000fe20000000a00 */
[----:B------:R-:W-:Y:S02]  /*1460*/  IMAD.U32 R10, RZ, RZ, UR6 ;  /* 0x00000006ff0a7e24 */ /* 0x000fe4000f8e00ff */
[----:B------:R-:W-:Y:S02]  /*1470*/  IMAD.U32 R6, RZ, RZ, UR4 ;  /* 0x00000004ff067e24 */ /* 0x000fe4000f8e00ff */
[----:B------:R-:W-:-:S02]  /*1480*/  IMAD.U32 R7, RZ, RZ, UR5 ;  /* 0x00000005ff077e24 */ /* 0x000fc4000f8e00ff */
[----:B------:R-:W-:Y:S02]  /*1490*/  IMAD.U32 R11, RZ, RZ, UR7 ;  /* 0x00000007ff0b7e24 */ /* 0x000fe4000f8e00ff */
[----:B------:R-:W-:Y:S02]  /*14a0*/  IMAD.MOV.U32 R8, RZ, RZ, 0x1e1 ;  /* 0x000001e1ff087424 */ /* 0x000fe400078e00ff */
[----:B------:R-:W-:Y:S02]  /*14b0*/  IMAD.MOV.U32 R12, RZ, RZ, 0x1 ;  /* 0x00000001ff0c7424 */ /* 0x000fe400078e00ff */
[----:B0-----:R-:W-:-:S07]  /*14c0*/  IMAD.MOV.U32 R13, RZ, RZ, RZ ;  /* 0x000000ffff0d7224 */ /* 0x001fce00078e00ff */
[----:B------:R-:W-:-:S07]  /*14d0*/  LEPC R20, `(.L_x_14) ;  /* 0x000000001014794e */ /* 0x000fce0000000000 */
[----:B-1---5:R-:W-:Y:S05]  /*14e0*/  CALL.ABS.NOINC R14 ;  /* 0x000000000e007343 */ /* 0x022fea0003c00000 */
.L_x_14:
[----:B------:R-:W-:-:S13]  /*14f0*/  ISETP.NE.AND P0, PT, R112, 0x3, PT ;  /* 0x000000037000780c */ /* 0x000fda0003f05270 */
[----:B------:R-:W-:Y:S05]  /*1500*/  @!P0 BRA `(.L_x_15) ;  /* 0x0000000000048947 */ /* 0x000fea0003800000 */
[----:B------:R-:W-:Y:S01]  /*1510*/  BPT.TRAP 0x1 ;  /* 0x000000040000795c */ /* 0x000fe20000300000 */
.L_x_15:
[----:B------:R-:W-:Y:S02]  /*1520*/  IMAD.U32 R3, RZ, RZ, UR41 ;  /* 0x00000029ff037e24 */ /* 0x000fe4000f8e00ff */
[----:B------:R-:W-:-:S03]  /*1530*/  IMAD.U32 R0, RZ, RZ, UR40 ;  /* 0x00000028ff007e24 */ /* 0x000fc6000f8e00ff */
[----:B------:R-:W-:Y:S02]  /*1540*/  LEA R3, R3, UR46, 0x3 ;  /* 0x0000002e03037c11 */ /* 0x000fe4000f8e18ff */
[----:B------:R-:W-:-:S04]  /*1550*/  SHF.L.U32 R0, R0, 0x1f, RZ ;  /* 0x0000001f00007819 */ /* 0x000fc800000006ff */
[----:B------:R0:W1:Y:S01]  /*1560*/  SYNCS.PHASECHK.TRANS64.TRYWAIT P1, [R3+URZ], R0 ;  /* 0x00000000030075a7 */ /* 0x000062000802017f */
[----:B------:R-:W-:Y:S05]  /*1570*/  @!P0 BRA `(.L_x_16) ;  /* 0x0000000000048947 */ /* 0x000fea0003800000 */
[----:B------:R-:W-:Y:S01]  /*1580*/  BPT.TRAP 0x1 ;  /* 0x000000040000795c */ /* 0x000fe20000300000 */
.L_x_16:
[----:B------:R-:W-:-:S05]  /*1590*/  IMAD.U32 R4, RZ, RZ, UR44 ;  /* 0x0000002cff047e24 */ /* 0x000fca000f8e00ff */
[----:B------:R-:W-:Y:S01]  /*15a0*/  ISETP.GE.AND P2, PT, R4, 0x1, PT ;  /* 0x000000010400780c */ /* 0x000fe20003f46270 */
[----:B-1----:R-:W-:-:S12]  /*15b0*/  @P1 BRA `(.L_x_17) ;  /* 0x0000000000081947 */ /* 0x002fd80003800000 */
[----:B------:R-:W1:Y:S02]  /*15c0*/  SYNCS.PHASECHK.TRANS64.TRYWAIT P1, [R3+URZ], R0 ;  /* 0x00000000030075a7 */ /* 0x000e64000802017f */
[----:B-1----:R-:W-:Y:S05]  /*15d0*/  @!P1 BRA `(.L_x_18) ;  /* 0x0000007400549947 */ /* 0x002fea0003800000 */
.L_x_17:
[----:B------:R-:W-:Y:S05]  /*15e0*/  WARPSYNC.ALL ;  /* 0x0000000000007948 */ /* 0x000fea0003800000 */
[----:B------:R-:W-:Y:S01]  /*15f0*/  UIADD3 UR4, UR46, 0x2c180, URZ ;  /* 0x0002c1802e047890 */ /* 0x000fe2000fffe03f */
[----:B------:R-:W-:Y:S01]  /*1600*/  WARPGROUP.ARRIVE ;  /* 0x00000000000079c5 */ /* 0x000fe20000000000 */
[----:B------:R-:W-:Y:S02]  /*1610*/  ULEA UR10, UR41, UR45, 0xa ;  /* 0x0000002d290a7291 */ /* 0x000fe4000f8e503f */
[----:B------:R-:W-:Y:S01]  /*1620*/  USHF.R.U32.HI UR4, URZ, 0x4, UR4 ;  /* 0x000000043f047899 */ /* 0x000fe20008011604 */
[----:B------:R-:W-:Y:S01]  /*1630*/  UMOV UR5, 0x80000020 ;  /* 0x8000002000057882 */ /* 0x000fe20000000000 */
[----:B------:R-:W-:-:S02]  /*1640*/  UMOV UR7, 0x80000020 ;  /* 0x8000002000077882 */ /* 0x000fc40000000000 */
[----:B------:R-:W-:Y:S02]  /*1650*/  ULOP3.LUT UR4, UR4, 0x3fff, URZ, 0xc0, !UPT ;  /* 0x00003fff04047892 */ /* 0x000fe4000f8ec03f */
[----:B------:R-:W-:Y:S02]  /*1660*/  UIADD3 UR11, UR10, 0x200, URZ ;  /* 0x000002000a0b7890 */ /* 0x000fe4000fffe03f */
[----:B------:R-:W-:-:S03]  /*1670*/  ULOP3.LUT UR8, UR4, 0x10000, URZ, 0xfc, !UPT ;  /* 0x0001000004087892 */ /* 0x000fc6000f8efc3f */
[----:B------:R-:W-:Y:S01]  /*1680*/  UMOV UR4, UR10 ;  /* 0x0000000a00047c82 */ /* 0x000fe20008000000 */
[----:B------:R-:W-:-:S07]  /*1690*/  ULEA UR9, UR41, UR8, 0x8 ;  /* 0x0000000829097291 */ /* 0x000fce000f8e403f */
[----:B------:R-:W-:Y:S02]  /*16a0*/  UMOV UR6, UR9 ;  /* 0x0000000900067c82 */ /* 0x000fe40008000000 */
[----:B------:R-:W-:Y:S01]  /*16b0*/  HGMMA.64x64x16.F32 R56, gdesc[UR4], RZ, !UPT, gsb0 ;  /* 0x00e00000043879f0 */ /* 0x000fe2000c0008ff */
[----:B------:R-:W-:Y:S01]  /*16c0*/  UMOV UR4, UR11 ;  /* 0x0000000b00047c82 */ /* 0x000fe20008000000 */
[----:B------:R-:W-:Y:S01]  /*16d0*/  UMOV UR5, 0x80000020 ;  /* 0x8000002000057882 */ /* 0x000fe20000000000 */
[----:B------:R-:W-:Y:S02]  /*16e0*/  WARPGROUP.DEPBAR.LE gsb0, 0x0 ;  /* 0x00008000000079c5 */ /* 0x000fe40000010000 */
[----:B------:R-:W-:-:S06]  /*16f0*/  WARPGROUP.ARRIVE ;  /* 0x00000000000079c5 */ /* 0x000fcc0000000000 */
[----:B------:R-:W-:Y:S01]  /*1700*/  HGMMA.64x64x16.F32 R24, gdesc[UR4], RZ, !UPT, gsb0 ;  /* 0x00e00000041879f0 */ /* 0x000fe2000c0008ff */
[----:B------:R-:W-:Y:S02]  /*1710*/  UIADD3 UR4, UR10, 0x2, URZ ;  /* 0x000000020a047890 */ /* 0x000fe4000fffe03f */
[----:B------:R-:W-:Y:S01]  /*1720*/  UIADD3 UR6, UR9, 0x2, URZ ;  /* 0x0000000209067890 */ /* 0x000fe2000fffe03f */
[----:B------:R-:W-:Y:S01]  /*1730*/  UMOV UR5, 0x80000020 ;  /* 0x8000002000057882 */ /* 0x000fe20000000000 */
[----:B------:R-:W-:Y:S01]  /*1740*/  UMOV UR7, 0x80000020 ;  /* 0x8000002000077882 */ /* 0x000fe20000000000 */
[----:B------:R-:W-:Y:S01]  /*1750*/  UIADD3 UR10, UR10, 0x202, URZ ;  /* 0x000002020a0a7890 */ /* 0x000fe2000fffe03f */
[----:B------:R-:W-:Y:S02]  /*1760*/  WARPGROUP.DEPBAR.LE gsb0, 0x0 ;  /* 0x00008000000079c5 */ /* 0x000fe40000010000 */
[----:B------:R-:W-:-:S06]  /*1770*/  WARPGROUP.ARRIVE ;  /* 0x00000000000079c5 */ /* 0x000fcc0000000000 */
[----:B------:R-:W-:Y:S01]  /*1780*/  HGMMA.64x64x16.F32 R56, gdesc[UR4], R56, gsb0 ;  /* 0x00e00000043879f0 */ /* 0x000fe20008000838 */
[----:B------:R-:W-:Y:S01]  /*1790*/  UMOV UR4, UR10 ;  /* 0x0000000a00047c82 */ /* 0x000fe20008000000 */
[----:B------:R-:W-:Y:S01]  /*17a0*/  UMOV UR5, 0x80000020 ;  /* 0x8000002000057882 */ /* 0x000fe20000000000 */
[----:B------:R-:W-:Y:S02]  /*17b0*/  WARPGROUP.DEPBAR.LE gsb0, 0x0 ;  /* 0x00008000000079c5 */ /* 0x000fe40000010000 */
[----:B------:R-:W-:-:S06]  /*17c0*/  WARPGROUP.ARRIVE ;  /* 0x00000000000079c5 */ /* 0x000fcc0000000000 */
[----:B------:R-:W-:Y:S03]  /*17d0*/  HGMMA.64x64x16.F32 R24, gdesc[UR4], R24, gsb0 ;  /* 0x00e00000041879f0 */ /* 0x000fe60008000818 */
[----:B------:R-:W-:Y:S02]  /*17e0*/  WARPGROUP.DEPBAR.LE gsb0, 0x0 ;  /* 0x00008000000079c5 */ /* 0x000fe40000010000 */
[----:B------:R-:W-:Y:S05]  /*17f0*/  @!P2 BRA `(.L_x_19) ;  /* 0x000000040014a947 */ /* 0x000fea0003800000 */
[----:B------:R-:W-:Y:S01]  /*1800*/  UIADD3 UR4, UR41, 0x1, URZ ;  /* 0x0000000129047890 */ /* 0x000fe2000fffe03f */
[----:B01----:R-:W-:Y:S01]  /*1810*/  IMAD.U32 R0, RZ, RZ, UR44 ;  /* 0x0000002cff007e24 */ /* 0x003fe2000f8e00ff */
[----:B------:R-:W-:Y:S02]  /*1820*/  UMOV UR10, UR41 ;  /* 0x00000029000a7c82 */ /* 0x000fe40008000000 */
[----:B------:R-:W-:-:S04]  /*1830*/  UISETP.NE.AND UP0, UPT, UR4, 0xb, UPT ;  /* 0x0000000b0400788c */ /* 0x000fc8000bf05270 */
[----:B------:R-:W-:Y:S02]  /*1840*/  USEL UR5, URZ, 0x1, UP0 ;  /* 0x000000013f057887 */ /* 0x000fe40008000000 */
[----:B------:R-:W-:Y:S02]  /*1850*/  USEL UR9, UR4, URZ, UP0 ;  /* 0x0000003f04097287 */ /* 0x000fe40008000000 */
[----:B------:R-:W-:-:S06]  /*1860*/  ULOP3.LUT UR5, UR40, UR5, URZ, 0x3c, !UPT ;  /* 0x0000000528057292 */ /* 0x000fcc000f8e3c3f */
[----:B------:R-:W-:-:S07]  /*1870*/  IMAD.U32 R5, RZ, RZ, UR5 ;  /* 0x00000005ff057e24 */ /* 0x000fce000f8e00ff */
.L_x_26:
[----:B01----:R-:W-:Y:S05]  /*1880*/  @!P0 BRA `(.L_x_20) ;  /* 0x0000000000048947 */ /* 0x003fea0003800000 */
[----:B------:R-:W-:Y:S01]  /*1890*/  BPT.TRAP 0x1 ;  /* 0x000000040000795c */ /* 0x000fe20000300000 */
.L_x_20:
[----:B------:R-:W0:Y:S01]  /*18a0*/  S2UR UR5, SR_CgaCtaId ;  /* 0x00000000000579c3 */ /* 0x000e220000008800 */
[----:B------:R-:W-:Y:S01]  /*18b0*/  UMOV UR4, 0x400 ;  /* 0x0000040000047882 */ /* 0x000fe20000000000 */
[----:B------:R-:W-:Y:S01]  /*18c0*/  SHF.L.U32 R3, R5, 0x1f, RZ ;  /* 0x0000001f05037819 */ /* 0x000fe200000006ff */
[----:B0-----:R-:W-:-:S04]  /*18d0*/  ULEA UR14, UR5, UR4, 0x18 ;  /* 0x00000004050e7291 */ /* 0x001fc8000f8ec03f */
[----:B------:R-:W-:-:S09]  /*18e0*/  ULEA UR4, UR9, UR14, 0x3 ;  /* 0x0000000e09047291 */ /* 0x000fd2000f8e183f */
[----:B------:R0:W1:Y:S01]  /*18f0*/  SYNCS.PHASECHK.TRANS64.TRYWAIT P1, [UR4], R3 ;  /* 0x00000003ff0075a7 */ /* 0x0000620008020144 */
[----:B------:R-:W-:Y:S05]  /*1900*/  @!P0 BRA `(.L_x_21) ;  /* 0x0000000000048947 */ /* 0x000fea0003800000 */
[----:B------:R-:W-:Y:S01]  /*1910*/  BPT.TRAP 0x1 ;  /* 0x000000040000795c */ /* 0x000fe20000300000 */
.L_x_21:
[----:B-1----:R-:W-:Y:S05]  /*1920*/  @P1 BRA `(.L_x_22) ;  /* 0x0000000000081947 */ /* 0x002fea0003800000 */
[----:B------:R-:W1:Y:S02]  /*1930*/  SYNCS.PHASECHK.TRANS64.TRYWAIT P1, [UR4], R3 ;  /* 0x00000003ff0075a7 */ /* 0x000e640008020144 */
[----:B-1----:R-:W-:Y:S05]  /*1940*/  @!P1 BRA `(.L_x_23) ;  /* 0x00000070008c9947 */ /* 0x002fea0003800000 */
.L_x_22:
[----:B------:R-:W-:Y:S01]  /*1950*/  ULEA UR11, UR9, UR8, 0x8 ;  /* 0x00000008090b7291 */ /* 0x000fe2000f8e403f */
[----:B------:R-:W-:Y:S01]  /*1960*/  WARPGROUP.ARRIVE ;  /* 0x00000000000079c5 */ /* 0x000fe20000000000 */
[----:B------:R-:W-:Y:S01]  /*1970*/  ULEA UR12, UR9, UR45, 0xa ;  /* 0x0000002d090c7291 */ /* 0x000fe2000f8e503f */
[----:B------:R-:W-:Y:S01]  /*1980*/  UMOV UR7, 0x80000020 ;  /* 0x8000002000077882 */ /* 0x000fe20000000000 */
[----:B------:R-:W-:Y:S02]  /*1990*/  UMOV UR5, 0x80000020 ;  /* 0x8000002000057882 */ /* 0x000fe40000000000 */
[----:B------:R-:W-:Y:S01]  /*19a0*/  UIADD3 UR13, UR12, 0x200, URZ ;  /* 0x000002000c0d7890 */ /* 0x000fe2000fffe03f */
[----:B------:R-:W-:Y:S02]  /*19b0*/  UMOV UR6, UR11 ;  /* 0x0000000b00067c82 */ /* 0x000fe40008000000 */
[----:B------:R-:W-:Y:S02]  /*19c0*/  UMOV UR4, UR12 ;  /* 0x0000000c00047c82 */ /* 0x000fe40008000000 */
[----:B------:R-:W-:Y:S01]  /*19d0*/  HGMMA.64x64x16.F32 R56, gdesc[UR4], R56, gsb0 ;  /* 0x00e00000043879f0 */ /* 0x000fe20008000838 */
[----:B------:R-:W-:Y:S01]  /*19e0*/  UMOV UR5, 0x80000020 ;  /* 0x8000002000057882 */ /* 0x000fe20000000000 */
[----:B------:R-:W-:Y:S01]  /*19f0*/  UMOV UR4, UR13 ;  /* 0x0000000d00047c82 */ /* 0x000fe20008000000 */
[----:B------:R-:W-:-:S02]  /*1a00*/  WARPGROUP.DEPBAR.LE gsb0, 0x0 ;  /* 0x00008000000079c5 */ /* 0x000fc40000010000 */
[----:B------:R-:W-:-:S06]  /*1a10*/  WARPGROUP.ARRIVE ;  /* 0x00000000000079c5 */ /* 0x000fcc0000000000 */
[----:B------:R-:W-:Y:S01]  /*1a20*/  HGMMA.64x64x16.F32 R24, gdesc[UR4], R24, gsb0 ;  /* 0x00e00000041879f0 */ /* 0x000fe20008000818 */
        /* <DEDUP_REMOVED lines=15> */
[----:B------:R-:W-:Y:S01]  /*1b20*/  BPT.TRAP 0x1 ;  /* 0x000000040000795c */ /* 0x000fe20000300000 */
.L_x_24:
[----:B------:R-:W-:Y:S01]  /*1b30*/  ULEA UR4, UR10, UR14, 0x3 ;  /* 0x0000000e0a047291 */ /* 0x000fe2000f8e183f */
[----:B------:R-:W-:-:S03]  /*1b40*/  ISETP.GT.U32.AND P1, PT, R18, 0x1, PT ;  /* 0x000000011200780c */ /* 0x000fc60003f24070 */
[----:B------:R-:W-:-:S04]  /*1b50*/  UIADD3 UR4, UR4, 0x58, URZ ;  /* 0x0000005804047890 */ /* 0x000fc8000fffe03f */
[----:B------:R-:W-:-:S09]  /*1b60*/  UPRMT UR4, URZ, 0x654, UR4 ;  /* 0x000006543f047896 */ /* 0x000fd20008000004 */
[----:B------:R-:W-:Y:S01]  /*1b70*/  SYNCS.ARRIVE.TRANS64.RED.A1T0 RZ, [UR4], RZ ;  /* 0x000000ffffff79a7 */ /* 0x000fe20008100404 */
[----:B------:R-:W-:Y:S05]  /*1b80*/  @P1 BRA `(.L_x_25) ;  /* 0x0000000000041947 */ /* 0x000fea0003800000 */
[----:B------:R-:W-:Y:S01]  /*1b90*/  BPT.TRAP 0x1 ;  /* 0x000000040000795c */ /* 0x000fe20000300000 */
.L_x_25:
[----:B------:R-:W-:Y:S01]  /*1ba0*/  UIADD3 UR9, UR9, 0x1, URZ ;  /* 0x0000000109097890 */ /* 0x000fe2000fffe03f */
[C---:B------:R-:W-:Y:S01]  /*1bb0*/  ISETP.GT.AND P1, PT, R0.reuse, 0x1, PT ;  /* 0x000000010000780c */ /* 0x040fe20003f24270 */
[----:B------:R-:W-:Y:S01]  /*1bc0*/  UIADD3 UR10, UR10, 0x1, URZ ;  /* 0x000000010a0a7890 */ /* 0x000fe2000fffe03f */
[----:B------:R-:W-:Y:S01]  /*1bd0*/  VIADD R0, R0, 0xffffffff ;  /* 0xffffffff00007836 */ /* 0x000fe20000000000 */
[----:B------:R-:W-:Y:S02]  /*1be0*/  UISETP.NE.AND UP0, UPT, UR9, 0xb, UPT ;  /* 0x0000000b0900788c */ /* 0x000fe4000bf05270 */
[----:B------:R-:W-:Y:S02]  /*1bf0*/  UISETP.NE.AND UP1, UPT, UR10, 0xb, UPT ;  /* 0x0000000b0a00788c */ /* 0x000fe4000bf25270 */
[----:B------:R-:W-:Y:S02]  /*1c00*/  USEL UR4, URZ, 0x1, UP0 ;  /* 0x000000013f047887 */ /* 0x000fe40008000000 */
[----:B------:R-:W-:-:S02]  /*1c10*/  USEL UR9, UR9, URZ, UP0 ;  /* 0x0000003f09097287 */ /* 0x000fc40008000000 */
[----:B------:R-:W-:Y:S02]  /*1c20*/  USEL UR10, UR10, URZ, UP1 ;  /* 0x0000003f0a0a7287 */ /* 0x000fe40008800000 */
[----:B------:R-:W-:Y:S01]  /*1c30*/  LOP3.LUT R5, R5, UR4, RZ, 0x3c, !PT ;  /* 0x0000000405057c12 */ /* 0x000fe2000f8e3cff */
[----:B------:R-:W-:Y:S09]  /*1c40*/  @P1 BRA `(.L_x_26) ;  /* 0xfffffffc000c1947 */ /* 0x000ff2000383ffff */
.L_x_19:
[----:B01----:R-:W0:Y:S02]  /*1c50*/  LDC R0, c[0x0][0x28c] ;  /* 0x0000a300ff007b82 */ /* 0x003e240000000800 */
[----:B0-----:R-:W-:-:S13]  /*1c60*/  ISETP.GE.AND P1, PT, R0, 0x1, PT ;  /* 0x000000010000780c */ /* 0x001fda0003f26270 */
[----:B------:R-:W-:Y:S05]  /*1c70*/  @!P1 BRA `(.L_x_27) ;  /* 0x0000000000409947 */ /* 0x000fea0003800000 */
[----:B------:R-:W-:Y:S05]  /*1c80*/  @!P0 BRA `(.L_x_28) ;  /* 0x0000000000048947 */ /* 0x000fea0003800000 */
[----:B------:R-:W-:Y:S01]  /*1c90*/  BPT.TRAP 0x1 ;  /* 0x000000040000795c */ /* 0x000fe20000300000 */
.L_x_28:
[----:B------:R-:W0:Y:S01]  /*1ca0*/  S2UR UR7, SR_CgaCtaId ;  /* 0x00000000000779c3 */ /* 0x000e220000008800 */
[----:B------:R-:W-:Y:S01]  /*1cb0*/  UIADD3 UR6, UR44, UR41, URZ ;  /* 0x000000292c067290 */ /* 0x000fe2000fffe03f */
[----:B------:R-:W-:-:S03]  /*1cc0*/  ISETP.GT.U32.AND P0, PT, R18, 0x1, PT ;  /* 0x000000011200780c */ /* 0x000fc60003f04070 */
[----:B------:R-:W-:-:S04]  /*1cd0*/  UIMAD.WIDE.U32 UR4, UR6, -0x45d1745d, URZ ;  /* 0xba2e8ba3060478a5 */ /* 0x000fc8000f8e003f */
[----:B------:R-:W-:-:S03]  /*1ce0*/  USHF.R.U32.HI UR4, URZ, 0x3, UR5 ;  /* 0x000000033f047899 */ /* 0x000fc60008011605 */
[----:B------:R-:W-:Y:S01]  /*1cf0*/  UMOV UR5, 0x400 ;  /* 0x0000040000057882 */ /* 0x000fe20000000000 */
[----:B------:R-:W-:Y:S02]  /*1d00*/  UIMAD UR6, UR4, -0xb, UR6 ;  /* 0xfffffff5040678a4 */ /* 0x000fe4000f8e0206 */
[----:B0-----:R-:W-:-:S04]  /*1d10*/  ULEA UR5, UR7, UR5, 0x18 ;  /* 0x0000000507057291 */ /* 0x001fc8000f8ec03f */
[----:B------:R-:W-:-:S04]  /*1d20*/  ULEA UR6, UR6, UR5, 0x3 ;  /* 0x0000000506067291 */ /* 0x000fc8000f8e183f */
[----:B------:R-:W-:-:S04]  /*1d30*/  UIADD3 UR6, UR6, 0x58, URZ ;  /* 0x0000005806067890 */ /* 0x000fc8000fffe03f */
[----:B------:R-:W-:-:S09]  /*1d40*/  UPRMT UR6, URZ, 0x654, UR6 ;  /* 0x000006543f067896 */ /* 0x000fd20008000006 */
[----:B------:R-:W-:Y:S01]  /*1d50*/  SYNCS.ARRIVE.TRANS64.RED.A1T0 RZ, [UR6], RZ ;  /* 0x000000ffffff79a7 */ /* 0x000fe20008100406 */
[----:B------:R-:W-:Y:S05]  /*1d60*/  @P0 BRA `(.L_x_27) ;  /* 0x0000000000040947 */ /* 0x000fea0003800000 */
[----:B------:R-:W-:Y:S01]  /*1d70*/  BPT.TRAP 0x1 ;  /* 0x000000040000795c */ /* 0x000fe20000300000 */
.L_x_27:
[----:B------:R-:W-:Y:S01]  /*1d80*/  IMAD.SHL.U32 R3, R100, 0x40, RZ ;  /* 0x0000004064037824 */ /* 0x000fe200078e00ff */
[----:B------:R-:W-:Y:S01]  /*1d90*/  UIADD3 UR41, UR43, UR41, URZ ;  /* 0x000000292b297290 */ /* 0x000fe2000fffe03f */
[----:B------:R-:W-:Y:S01]  /*1da0*/  SHF.R.S32.HI R21, RZ, 0x1f, R19 ;  /* 0x0000001fff157819 */ /* 0x000fe20000011413 */
[----:B------:R-:W-:Y:S01]  /*1db0*/  ULDC UR7, c[0x0][0x288] ;  /* 0x0000a20000077ab9 */ /* 0x000fe20000000800 */
[----:B------:R-:W-:Y:S01]  /*1dc0*/  IMAD.SHL.U32 R6, R107, 0x100, RZ ;  /* 0x000001006b067824 */ /* 0x000fe200078e00ff */
[C---:B------:R-:W-:Y:S01]  /*1dd0*/  LOP3.LUT R8, R3.reuse, 0x6, R96, 0xf8, !PT ;  /* 0x0000000603087812 */ /* 0x040fe200078ef860 */
[----:B------:R-:W-:Y:S01]  /*1de0*/  UISETP.GT.U32.AND UP0, UPT, UR41, 0xa, UPT ;  /* 0x0000000a2900788c */ /* 0x000fe2000bf04070 */
[----:B------:R-:W-:Y:S01]  /*1df0*/  ISETP.GE.AND P0, PT, R3, UR7, PT ;  /* 0x0000000703007c0c */ /* 0x000fe2000bf06270 */
[----:B------:R-:W-:Y:S01]  /*1e00*/  ULDC.64 UR4, c[0x0][0x5d0] ;  /* 0x0001740000047ab9 */ /* 0x000fe20000000a00 */
[----:B------:R-:W-:Y:S01]  /*1e10*/  SHF.R.S32.HI R9, RZ, 0x1f, R8 ;  /* 0x0000001fff097819 */ /* 0x000fe20000011408 */
[----:B------:R-:W-:Y:S01]  /*1e20*/  ULDC UR10, c[0x0][0x284] ;  /* 0x0000a100000a7ab9 */ /* 0x000fe20000000800 */
[----:B------:R-:W-:Y:S01]  /*1e30*/  IMAD R0, R21, UR4, RZ ;  /* 0x0000000415007c24 */ /* 0x000fe2000f8e02ff */
[----:B------:R-:W-:Y:S01]  /*1e40*/  UISETP.LT.U32.AND UP0, UPT, UR43, 0xb, UP0 ;  /* 0x0000000b2b00788c */ /* 0x000fe20008701070 */
[----:B------:R-:W-:Y:S01]  /*1e50*/  ISETP.GE.OR P0, PT, R6, UR10, P0 ;  /* 0x0000000a06007c0c */ /* 0x000fe20008706670 */
[----:B------:R-:W-:Y:S01]  /*1e60*/  UISETP.GE.U32.AND UP1, UPT, UR43, 0xb, UPT ;  /* 0x0000000b2b00788c */ /* 0x000fe2000bf26070 */
[C---:B------:R-:W-:Y:S01]  /*1e70*/  IMAD R7, R19.reuse, UR5, R0 ;  /* 0x0000000513077c24 */ /* 0x040fe2000f8e0200 */
[----:B------:R-:W-:Y:S01]  /*1e80*/  USEL UR6, URZ, 0x1, !UP0 ;  /* 0x000000013f067887 */ /* 0x000fe2000c000000 */
[----:B------:R-:W-:Y:S01]  /*1e90*/  IMAD.WIDE.U32 R4, R19, UR4, R8 ;  /* 0x0000000413047c25 */ /* 0x000fe2000f8e0008 */
[----:B------:R-:W-:Y:S01]  /*1ea0*/  UIMAD.WIDE.U32 UR4, UR41, -0x45d1745d, URZ ;  /* 0xba2e8ba3290478a5 */ /* 0x000fe2000f8e003f */
[----:B------:R-:W-:-:S02]  /*1eb0*/  ULDC.64 UR8, c[0x0][0x5c8] ;  /* 0x0001720000087ab9 */ /* 0x000fc40000000a00 */
[----:B------:R-:W-:Y:S01]  /*1ec0*/  IMAD.WIDE R106, R107, 0x100, R22 ;  /* 0x000001006b6a7825 */ /* 0x000fe200078e0216 */
[----:B------:R-:W-:Y:S02]  /*1ed0*/  USHF.R.U32.HI UR4, URZ, 0x3, UR5 ;  /* 0x000000033f047899 */ /* 0x000fe40008011605 */
[----:B------:R-:W-:Y:S01]  /*1ee0*/  ULOP3.LUT UR40, UR40, UR6, URZ, 0x3c, !UPT ;  /* 0x0000000628287292 */ /* 0x000fe2000f8e3c3f */
[----:B------:R-:W-:Y:S01]  /*1ef0*/  IMAD R11, R107, UR8, RZ ;  /* 0x000000086b0b7c24 */ /* 0x000fe2000f8e02ff */
[----:B------:R-:W-:Y:S01]  /*1f00*/  UIMAD UR41, UR4, -0xb, UR41 ;  /* 0xfffffff5042978a4 */ /* 0x000fe2000f8e0229 */
[----:B------:R-:W-:Y:S01]  /*1f10*/  IMAD.IADD R5, R5, 0x1, R7 ;  /* 0x0000000105057824 */ /* 0x000fe200078e0207 */
[----:B------:R-:W-:Y:S01]  /*1f20*/  @UP1 ULOP3.LUT UR40, UR40, 0x1, UR4, 0x78, !UPT ;  /* 0x0000000128281892 */ /* 0x000fe2000f8e7804 */
[C---:B------:R-:W-:Y:S02]  /*1f30*/  IMAD R11, R106.reuse, UR9, R11 ;  /* 0x000000096a0b7c24 */ /* 0x040fe4000f8e020b */
[----:B------:R-:W-:-:S04]  /*1f40*/  IMAD.WIDE.U32 R110, R106, UR8, R4 ;  /* 0x000000086a6e7c25 */ /* 0x000fc8000f8e0004 */
[----:B------:R-:W-:Y:S01]  /*1f50*/  IMAD.MOV.U32 R0, RZ, RZ, -0x1 ;  /* 0xffffffffff007424 */ /* 0x000fe200078e00ff */
[----:B------:R-:W-:Y:S06]  /*1f60*/  @P0 BRA `(.L_x_29) ;  /* 0x0000004c00000947 */ /* 0x000fec0003800000 */
[----:B-----5:R-:W-:Y:S01]  /*1f70*/  FSETP.NEU.AND P1, PT, R89, RZ, PT ;  /* 0x000000ff5900720b */ /* 0x020fe20003f2d000 */
[----:B------:R-:W-:Y:S01]  /*1f80*/  IMAD.IADD R4, R90, 0x1, -R3 ;  /* 0x000000015a047824 */ /* 0x000fe200078e0a03 */
[----:B------:R-:W-:Y:S01]  /*1f90*/  BSSY B0, `(.L_x_29) ;  /* 0x00004bd000007945 */ /* 0x000fe20003800000 */
[----:B------:R-:W-:Y:S02]  /*1fa0*/  IMAD.IADD R3, R99, 0x1, -R6 ;  /* 0x0000000163037824 */ /* 0x000fe400078e0a06 */
[----:B------:R-:W-:Y:S01]  /*1fb0*/  IMAD.IADD R103, R111, 0x1, R11 ;  /* 0x000000016f677824 */ /* 0x000fe200078e020b */
[----:B------:R-:W-:-:S04]  /*1fc0*/  ISETP.GT.AND P6, PT, R4, RZ, PT ;  /* 0x000000ff0400720c */ /* 0x000fc80003fc4270 */
[----:B------:R-:W-:-:S03]  /*1fd0*/  ISETP.GT.AND P0, PT, R3, RZ, P6 ;  /* 0x000000ff0300720c */ /* 0x000fc60003704270 */
[----:B------:R-:W-:Y:S10]  /*1fe0*/  @!P1 BRA `(.L_x_30) ;  /* 0x0000003400709947 */ /* 0x000ff40003800000 */
[----:B------:R-:W0:Y:S01]  /*1ff0*/  LDC.64 R14, c[0x0][0x5b8] ;  /* 0x00016e00ff0e7b82 */ /* 0x000e220000000a00 */
[----:B------:R-:W-:-:S07]  /*2000*/  ULDC.64 UR4, c[0x0][0x5c0] ;  /* 0x0001700000047ab9 */ /* 0x000fce0000000a00 */
[----:B------:R-:W1:Y:S08]  /*2010*/  LDC.64 R104, c[0x0][0x5b0] ;  /* 0x00016c00ff687b82 */ /* 0x000e700000000a00 */
[----:B------:R-:W2:Y:S01]  /*2020*/  LDC.64 R12, c[0x0][0x5a8] ;  /* 0x00016a00ff0c7b82 */ /* 0x000ea20000000a00 */
[-C--:B0-----:R-:W-:Y:S02]  /*2030*/  IMAD R6, R21, R14.reuse, RZ ;  /* 0x0000000e15067224 */ /* 0x081fe400078e02ff */
[----:B------:R-:W-:-:S04]  /*2040*/  IMAD.WIDE.U32 R20, R19, R14, R8 ;  /* 0x0000000e13147225 */ /* 0x000fc800078e0008 */
[----:B------:R-:W-:Y:S02]  /*2050*/  IMAD R113, R19, R15, R6 ;  /* 0x0000000f13717224 */ /* 0x000fe400078e0206 */
[-C--:B-1----:R-:W-:Y:S02]  /*2060*/  IMAD R5, R107, R104.reuse, RZ ;  /* 0x000000686b057224 */ /* 0x082fe400078e02ff */
[----:B------:R-:W-:Y:S02]  /*2070*/  IMAD.IADD R101, R21, 0x1, R113 ;  /* 0x0000000115657824 */ /* 0x000fe400078e0271 */
[----:B------:R-:W-:Y:S02]  /*2080*/  IMAD.MOV.U32 R100, RZ, RZ, R20 ;  /* 0x000000ffff647224 */ /* 0x000fe400078e0014 */
[C---:B------:R-:W-:Y:S02]  /*2090*/  IMAD R117, R106.reuse, R105, R5 ;  /* 0x000000696a757224 */ /* 0x040fe400078e0205 */
[----:B------:R-:W-:-:S04]  /*20a0*/  IMAD.WIDE.U32 R6, R106, R104, R100 ;  /* 0x000000686a067225 */ /* 0x000fc800078e0064 */
[----:B------:R-:W-:Y:S01]  /*20b0*/  IMAD.IADD R5, R7, 0x1, R117 ;  /* 0x0000000107057824 */ /* 0x000fe200078e0275 */
[----:B--2---:R-:W-:-:S04]  /*20c0*/  LEA R10, P1, R6, R12, 0x1 ;  /* 0x0000000c060a7211 */ /* 0x004fc800078208ff */
[----:B------:R-:W-:-:S05]  /*20d0*/  LEA.HI.X R11, R6, R13, R5, 0x1, P1 ;  /* 0x0000000d060b7211 */ /* 0x000fca00008f0c05 */
[----:B------:R-:W2:Y:S01]  /*20e0*/  @P0 LDG.E.LTC128B.U16 R5, desc[UR38][R10.64] ;  /* 0x000000260a050981 */ /* 0x000ea2000c1e1520 */
[----:B------:R-:W-:Y:S01]  /*20f0*/  ISETP.GT.AND P4, PT, R4, 0x1, PT ;  /* 0x000000010400780c */ /* 0x000fe20003f84270 */
[----:B------:R-:W-:Y:S01]  /*2100*/  IMAD.WIDE.U32 R6, R106, R104, R8 ;  /* 0x000000686a067225 */ /* 0x000fe200078e0008 */
[----:B------:R-:W-:Y:S01]  /*2110*/  BSSY B1, `(.L_x_31) ;  /* 0x0000013000017945 */ /* 0x000fe20003800000 */
[----:B------:R-:W-:Y:S02]  /*2120*/  SHF.L.U64.HI R111, R104, 0x3, R105 ;  /* 0x00000003686f7819 */ /* 0x000fe40000010269 */
[----:B------:R-:W-:Y:S01]  /*2130*/  IMAD.IADD R7, R117, 0x1, R7 ;  /* 0x0000000175077824 */ /* 0x000fe200078e0207 */
[----:B------:R-:W-:Y:S01]  /*2140*/  P2R R116, PR, RZ, 0x10 ;  /* 0x00000010ff747803 */ /* 0x000fe20000000000 */
[----:B------:R-:W-:-:S04]  /*2150*/  IMAD.WIDE.U32 R108, R19, R14, R6 ;  /* 0x0000000e136c7225 */ /* 0x000fc800078e0006 */
[----:B------:R-:W-:Y:S01]  /*2160*/  IMAD.IADD R7, R113, 0x1, R109 ;  /* 0x0000000171077824 */ /* 0x000fe200078e026d */
[----:B------:R-:W-:-:S04]  /*2170*/  LEA R6, P2, R108, R12, 0x1 ;  /* 0x0000000c6c067211 */ /* 0x000fc800078408ff */
[----:B------:R-:W-:Y:S01]  /*2180*/  LEA.HI.X R7, R108, R13, R7, 0x1, P2 ;  /* 0x0000000d6c077211 */ /* 0x000fe200010f0c07 */
[----:B--2---:R-:W-:-:S05]  /*2190*/  HADD2.F32 R102, -RZ, R5.H0_H0 ;  /* 0x20000005ff667230 */ /* 0x004fca0000004100 */
[----:B------:R-:W-:Y:S01]  /*21a0*/  FMUL R15, R102, R89 ;  /* 0x00000059660f7220 */ /* 0x000fe20000400000 */
[----:B------:R-:W-:-:S03]  /*21b0*/  LEA R102, P1, R110, UR4, 0x1 ;  /* 0x000000046e667c11 */ /* 0x000fc6000f8208ff */
[----:B------:R-:W-:Y:S01]  /*21c0*/  FFMA R15, R56, R88, R15 ;  /* 0x00000058380f7223 */ /* 0x000fe2000000000f */
[----:B------:R-:W-:Y:S01]  /*21d0*/  LEA.HI.X R103, R110, UR5, R103, 0x1, P1 ;  /* 0x000000056e677c11 */ /* 0x000fe200088f0c67 */
[----:B------:R-:W-:Y:S01]  /*21e0*/  IMAD.SHL.U32 R110, R104, 0x8, RZ ;  /* 0x00000008686e7824 */ /* 0x000fe200078e00ff */
[----:B------:R-:W-:Y:S02]  /*21f0*/  ISETP.GT.AND P1, PT, R3, RZ, P4 ;  /* 0x000000ff0300720c */ /* 0x000fe40002724270 */
[----:B------:R-:W-:-:S05]  /*2200*/  F2FP.F16.F32.PACK_AB R15, RZ, R15 ;  /* 0x0000000fff0f723e */ /* 0x000fca00000000ff */
[----:B------:R0:W-:Y:S06]  /*2210*/  @P0 STG.E.U16 desc[UR38][R102.64], R15 ;  /* 0x0000000f66000986 */ /* 0x0001ec000c101526 */
[----:B------:R-:W-:Y:S05]  /*2220*/  @!P1 BRA `(.L_x_32) ;  /* 0x0000000000049947 */ /* 0x000fea0003800000 */
[----:B------:R1:W5:Y:S02]  /*2230*/  LDG.E.LTC128B.U16 R5, desc[UR38][R6.64+0x2] ;  /* 0x0000022606057981 */ /* 0x000364000c1e1520 */
.L_x_32:
[----:B------:R-:W-:Y:S05]  /*2240*/  BSYNC B1 ;  /* 0x0000000000017941 */ /* 0x000fea0003800000 */
.L_x_31:
[----:B-----5:R-:W-:Y:S01]  /*2250*/  HADD2.F32 R10, -RZ, R5.H0_H0 ;  /* 0x20000005ff0a7230 */ /* 0x020fe20000004100 */
[----:B------:R-:W-:Y:S01]  /*2260*/  ISETP.GT.AND P0, PT, R3, 0x8, P6 ;  /* 0x000000080300780c */ /* 0x000fe20003704270 */
[----:B------:R-:W-:Y:S01]  /*2270*/  IMAD.WIDE.U32 R114, R106, R104, R110 ;  /* 0x000000686a727225 */ /* 0x000fe200078e006e */
[----:B0-----:R-:W-:-:S03]  /*2280*/  PRMT R15, R5, 0x7610, R15 ;  /* 0x00007610050f7816 */ /* 0x001fc6000000000f */
[----:B------:R-:W-:Y:S01]  /*2290*/  FMUL R10, R10, R89 ;  /* 0x000000590a0a7220 */ /* 0x000fe20000400000 */
[----:B------:R-:W-:Y:S01]  /*22a0*/  IMAD.IADD R117, R117, 0x1, R115 ;  /* 0x0000000175757824 */ /* 0x000fe200078e0273 */
[----:B------:R-:W-:Y:S02]  /*22b0*/  IADD3 R11, P2, R20, R114, RZ ;  /* 0x00000072140b7210 */ /* 0x000fe40007f5e0ff */
[----:B------:R-:W-:-:S03]  /*22c0*/  FFMA R57, R57, R88, R10 ;  /* 0x0000005839397223 */ /* 0x000fc6000000000a */
[----:B------:R-:W-:Y:S01]  /*22d0*/  IMAD.X R56, R117, 0x1, R101, P2 ;  /* 0x0000000175387824 */ /* 0x000fe200010e0665 */
[C---:B------:R-:W-:Y:S02]  /*22e0*/  LEA R10, P2, R11.reuse, R12, 0x1 ;  /* 0x0000000c0b0a7211 */ /* 0x040fe400078408ff */
[----:B------:R-:W-:Y:S02]  /*22f0*/  F2FP.F16.F32.PACK_AB R57, RZ, R57 ;  /* 0x00000039ff39723e */ /* 0x000fe400000000ff */
[----:B------:R-:W-:Y:S01]  /*2300*/  LEA.HI.X R11, R11, R13, R56, 0x1, P2 ;  /* 0x0000000d0b0b7211 */ /* 0x000fe200010f0c38 */
[----:B------:R-:W-:Y:S01]  /*2310*/  @P1 IMAD.MOV.U32 R56, RZ, RZ, R102 ;  /* 0x000000ffff381224 */ /* 0x000fe200078e0066 */
[----:B------:R-:W-:Y:S01]  /*2320*/  PRMT R109, R57, 0x7610, R109 ;  /* 0x00007610396d7816 */ /* 0x000fe2000000006d */
[----:B------:R-:W-:-:S05]  /*2330*/  @P1 IMAD.MOV.U32 R57, RZ, RZ, R103 ;  /* 0x000000ffff391224 */ /* 0x000fca00078e0067 */
[----:B------:R0:W-:Y:S04]  /*2340*/  @P1 STG.E.U16 desc[UR38][R56.64+0x2], R109 ;  /* 0x0000026d38001986 */ /* 0x0001e8000c101526 */
[----:B------:R-:W2:Y:S01]  /*2350*/  @P0 LDG.E.LTC128B.U16 R15, desc[UR38][R10.64] ;  /* 0x000000260a0f0981 */ /* 0x000ea2000c1e1520 */
[----:B------:R-:W-:Y:S01]  /*2360*/  IADD3 R114, P1, R8, R114, RZ ;  /* 0x0000007208727210 */ /* 0x000fe20007f3e0ff */
[----:B------:R-:W-:Y:S01]  /*2370*/  BSSY B1, `(.L_x_33) ;  /* 0x0000012000017945 */ /* 0x000fe20003800000 */
[----:B------:R-:W-:-:S03]  /*2380*/  SHF.L.U64.HI R119, R94, 0x1, R93 ;  /* 0x000000015e777819 */ /* 0x000fc6000001025d */
[----:B------:R-:W-:Y:S01]  /*2390*/  IMAD.X R115, R9, 0x1, R117, P1 ;  /* 0x0000000109737824 */ /* 0x000fe200008e0675 */
[----:B------:R-:W-:Y:S01]  /*23a0*/  ISETP.GT.AND P1, PT, R3, 0x8, P4 ;  /* 0x000000080300780c */ /* 0x000fe20002724270 */
[----:B------:R-:W-:Y:S02]  /*23b0*/  IMAD.SHL.U32 R117, R94, 0x2, RZ ;  /* 0x000000025e757824 */ /* 0x000fe400078e00ff */
[----:B------:R-:W-:-:S04]  /*23c0*/  IMAD.WIDE.U32 R114, R19, R14, R114 ;  /* 0x0000000e13727225 */ /* 0x000fc800078e0072 */
[----:B0-----:R-:W-:Y:S01]  /*23d0*/  IMAD.IADD R57, R113, 0x1, R115 ;  /* 0x0000000171397824 */ /* 0x001fe200078e0273 */
[----:B------:R-:W-:-:S04]  /*23e0*/  LEA R56, P3, R114, R12, 0x1 ;  /* 0x0000000c72387211 */ /* 0x000fc800078608ff */
[----:B------:R-:W-:Y:S01]  /*23f0*/  LEA.HI.X R57, R114, R13, R57, 0x1, P3 ;  /* 0x0000000d72397211 */ /* 0x000fe200018f0c39 */
[----:B--2---:R-:W-:-:S05]  /*2400*/  HADD2.F32 R108, -RZ, R15.H0_H0 ;  /* 0x2000000fff6c7230 */ /* 0x004fca0000004100 */
[----:B------:R-:W-:Y:S01]  /*2410*/  FMUL R5, R108, R89 ;  /* 0x000000596c057220 */ /* 0x000fe20000400000 */
[----:B------:R-:W-:-:S03]  /*2420*/  IADD3 R108, P2, R117, R102, RZ ;  /* 0x00000066756c7210 */ /* 0x000fc60007f5e0ff */
[----:B------:R-:W-:Y:S02]  /*2430*/  FFMA R5, R58, R88, R5 ;  /* 0x000000583a057223 */ /* 0x000fe40000000005 */
[----:B------:R-:W-:-:S03]  /*2440*/  IMAD.X R109, R119, 0x1, R103, P2 ;  /* 0x00000001776d7824 */ /* 0x000fc600010e0667 */
[----:B------:R-:W-:-:S05]  /*2450*/  F2FP.F16.F32.PACK_AB R5, RZ, R5 ;  /* 0x00000005ff05723e */ /* 0x000fca00000000ff */
[----:B------:R0:W-:Y:S01]  /*2460*/  @P0 STG.E.U16 desc[UR38][R108.64], R5 ;  /* 0x000000056c000986 */ /* 0x0001e2000c101526 */
[----:B------:R-:W-:Y:S05]  /*2470*/  @!P1 BRA `(.L_x_34) ;  /* 0x0000000000049947 */ /* 0x000fea0003800000 */
[----:B------:R2:W5:Y:S02]  /*2480*/  LDG.E.LTC128B.U16 R15, desc[UR38][R56.64+0x2] ;  /* 0x00000226380f7981 */ /* 0x000564000c1e1520 */
.L_x_34:
[----:B------:R-:W-:Y:S05]  /*2490*/  BSYNC B1 ;  /* 0x0000000000017941 */ /* 0x000fea0003800000 */
.L_x_33:
[----:B-----5:R-:W-:Y:S01]  /*24a0*/  HADD2.F32 R10, -RZ, R15.H0_H0 ;  /* 0x2000000fff0a7230 */ /* 0x020fe20000004100 */
[----:B------:R-:W-:Y:S01]  /*24b0*/  ISETP.GT.AND P4, PT, R4, 0x8, PT ;  /* 0x000000080400780c */ /* 0x000fe20003f84270 */
[----:B------:R-:W-:Y:S01]  /*24c0*/  IMAD.MOV.U32 R58, RZ, RZ, R108 ;  /* 0x000000ffff3a7224 */ /* 0x000fe200078e006c */
[----:B------:R-:W-:Y:S01]  /*24d0*/  BSSY B1, `(.L_x_35) ;  /* 0x000000b000017945 */ /* 0x000fe20003800000 */
[----:B------:R-:W-:Y:S01]  /*24e0*/  PRMT R114, R15, 0x7610, R114 ;  /* 0x000076100f727816 */ /* 0x000fe20000000072 */
[----:B------:R-:W-:Y:S01]  /*24f0*/  FMUL R10, R10, R89 ;  /* 0x000000590a0a7220 */ /* 0x000fe20000400000 */
[----:B------:R-:W-:Y:S02]  /*2500*/  ISETP.GT.AND P0, PT, R3, RZ, P4 ;  /* 0x000000ff0300720c */ /* 0x000fe40002704270 */
[----:B------:R-:W-:Y:S01]  /*2510*/  P2R R115, PR, RZ, 0x10 ;  /* 0x00000010ff737803 */ /* 0x000fe20000000000 */
[----:B------:R-:W-:Y:S01]  /*2520*/  FFMA R10, R59, R88, R10 ;  /* 0x000000583b0a7223 */ /* 0x000fe2000000000a */
[----:B------:R-:W-:-:S04]  /*2530*/  IMAD.MOV.U32 R59, RZ, RZ, R109 ;  /* 0x000000ffff3b7224 */ /* 0x000fc800078e006d */
[----:B------:R-:W-:-:S05]  /*2540*/  F2FP.F16.F32.PACK_AB R10, RZ, R10 ;  /* 0x0000000aff0a723e */ /* 0x000fca00000000ff */
[----:B------:R3:W-:Y:S01]  /*2550*/  @P1 STG.E.U16 desc[UR38][R58.64+0x2], R10 ;  /* 0x0000020a3a001986 */ /* 0x0007e2000c101526 */
[----:B------:R-:W-:Y:S05]  /*2560*/  @!P0 BRA `(.L_x_36) ;  /* 0x0000000000048947 */ /* 0x000fea0003800000 */
[----:B------:R4:W5:Y:S02]  /*2570*/  LDG.E.LTC128B.U16 R114, desc[UR38][R6.64+0x10] ;  /* 0x0000102606727981 */ /* 0x000964000c1e1520 */
.L_x_36:
[----:B------:R-:W-:Y:S05]  /*2580*/  BSYNC B1 ;  /* 0x0000000000017941 */ /* 0x000fea0003800000 */
.L_x_35:
[----:B---3-5:R-:W-:Y:S01]  /*2590*/  HADD2.F32 R10, -RZ, R114.H0_H0 ;  /* 0x20000072ff0a7230 */ /* 0x028fe20000004100 */
[C---:B0-----:R-:W-:Y:S01]  /*25a0*/  SHF.L.U64.HI R5, R95.reuse, 0x1, R92 ;  /* 0x000000015f057819 */ /* 0x041fe2000001025c */
[----:B------:R-:W-:Y:S01]  /*25b0*/  IMAD.SHL.U32 R15, R95, 0x2, RZ ;  /* 0x000000025f0f7824 */ /* 0x000fe200078e00ff */
[----:B------:R-:W-:Y:S01]  /*25c0*/  ISETP.GT.AND P3, PT, R4, 0x9, PT ;  /* 0x000000090400780c */ /* 0x000fe20003f64270 */
[----:B------:R-:W-:Y:S01]  /*25d0*/  BSSY B1, `(.L_x_37) ;  /* 0x000000b000017945 */ /* 0x000fe20003800000 */
[----:B------:R-:W-:Y:S02]  /*25e0*/  FMUL R11, R10, R89 ;  /* 0x000000590a0b7220 */ /* 0x000fe40000400000 */
[----:B------:R-:W-:Y:S02]  /*25f0*/  IADD3 R10, P1, P2, R15, R102, R117 ;  /* 0x000000660f0a7210 */ /* 0x000fe40007a3e075 */
[----:B------:R-:W-:Y:S01]  /*2600*/  FFMA R60, R60, R88, R11 ;  /* 0x000000583c3c7223 */ /* 0x000fe2000000000b */
[----:B------:R-:W-:-:S02]  /*2610*/  P2R R117, PR, RZ, 0x8 ;  /* 0x00000008ff757803 */ /* 0x000fc40000000000 */
[----:B------:R-:W-:Y:S02]  /*2620*/  IADD3.X R11, R5, R103, R119, P1, P2 ;  /* 0x00000067050b7210 */ /* 0x000fe40000fe4477 */
[----:B------:R-:W-:Y:S02]  /*2630*/  F2FP.F16.F32.PACK_AB R60, RZ, R60 ;  /* 0x0000003cff3c723e */ /* 0x000fe400000000ff */
[----:B------:R-:W-:-:S03]  /*2640*/  ISETP.GT.AND P1, PT, R3, RZ, P3 ;  /* 0x000000ff0300720c */ /* 0x000fc60001f24270 */
[----:B------:R0:W-:Y:S10]  /*2650*/  @P0 STG.E.U16 desc[UR38][R102.64+0x10], R60 ;  /* 0x0000103c66000986 */ /* 0x0001f4000c101526 */
[----:B------:R-:W-:Y:S05]  /*2660*/  @!P1 BRA `(.L_x_38) ;  /* 0x0000000000049947 */ /* 0x000fea0003800000 */
[----:B------:R3:W5:Y:S02]  /*2670*/  LDG.E.LTC128B.U16 R114, desc[UR38][R6.64+0x12] ;  /* 0x0000122606727981 */ /* 0x000764000c1e1520 */
.L_x_38:
[----:B------:R-:W-:Y:S05]  /*2680*/  BSYNC B1 ;  /* 0x0000000000017941 */ /* 0x000fea0003800000 */
.L_x_37:
[----:B0----5:R-:W-:Y:S01]  /*2690*/  HADD2.F32 R60, -RZ, R114.H0_H0 ;  /* 0x20000072ff3c7230 */ /* 0x021fe20000004100 */
[----:B------:R-:W-:Y:S01]  /*26a0*/  ISETP.GT.AND P0, PT, R3, 0x8, P4 ;  /* 0x000000080300780c */ /* 0x000fe20002704270 */
[----:B------:R-:W-:Y:S03]  /*26b0*/  BSSY B1, `(.L_x_39) ;  /* 0x000000a000017945 */ /* 0x000fe60003800000 */
[----:B------:R-:W-:-:S04]  /*26c0*/  FMUL R60, R60, R89 ;  /* 0x000000593c3c7220 */ /* 0x000fc80000400000 */
[----:B------:R-:W-:Y:S01]  /*26d0*/  FFMA R60, R61, R88, R60 ;  /* 0x000000583d3c7223 */ /* 0x000fe2000000003c */
[----:B------:R-:W-:-:S04]  /*26e0*/  @P1 IMAD.MOV.U32 R61, RZ, RZ, R103 ;  /* 0x000000ffff3d1224 */ /* 0x000fc800078e0067 */
[----:B------:R-:W-:-:S04]  /*26f0*/  F2FP.F16.F32.PACK_AB R60, RZ, R60 ;  /* 0x0000003cff3c723e */ /* 0x000fc800000000ff */
[----:B------:R-:W-:Y:S01]  /*2700*/  PRMT R118, R60, 0x7610, R118 ;  /* 0x000076103c767816 */ /* 0x000fe20000000076 */
[----:B------:R-:W-:-:S05]  /*2710*/  @P1 IMAD.MOV.U32 R60, RZ, RZ, R102 ;  /* 0x000000ffff3c1224 */ /* 0x000fca00078e0066 */
[----:B------:R0:W-:Y:S01]  /*2720*/  @P1 STG.E.U16 desc[UR38][R60.64+0x12], R118 ;  /* 0x000012763c001986 */ /* 0x0001e2000c101526 */
[----:B------:R-:W-:Y:S05]  /*2730*/  @!P0 BRA `(.L_x_40) ;  /* 0x0000000000048947 */ /* 0x000fea0003800000 */
[----:B------:R0:W5:Y:S02]  /*2740*/  LDG.E.LTC128B.U16 R114, desc[UR38][R56.64+0x10] ;  /* 0x0000102638727981 */ /* 0x000164000c1e1520 */
.L_x_40:
[----:B------:R-:W-:Y:S05]  /*2750*/  BSYNC B1 ;  /* 0x0000000000017941 */ /* 0x000fea0003800000 */
.L_x_39:
[----:B0----5:R-:W-:Y:S01]  /*2760*/  HADD2.F32 R60, -RZ, R114.H0_H0 ;  /* 0x20000072ff3c7230 */ /* 0x021fe20000004100 */
[----:B------:R-:W-:Y:S01]  /*2770*/  ISETP.GT.AND P1, PT, R3, 0x8, P3 ;  /* 0x000000080300780c */ /* 0x000fe20001f24270 */
[----:B------:R-:W-:Y:S03]  /*2780*/  BSSY B1, `(.L_x_41) ;  /* 0x0000007000017945 */ /* 0x000fe60003800000 */
[----:B------:R-:W-:-:S04]  /*2790*/  FMUL R61, R60, R89 ;  /* 0x000000593c3d7220 */ /* 0x000fc80000400000 */
[----:B------:R-:W-:-:S05]  /*27a0*/  FFMA R61, R62, R88, R61 ;  /* 0x000000583e3d7223 */ /* 0x000fca000000003d */
[----:B------:R-:W-:-:S05]  /*27b0*/  F2FP.F16.F32.PACK_AB R61, RZ, R61 ;  /* 0x0000003dff3d723e */ /* 0x000fca00000000ff */
[----:B------:R0:W-:Y:S01]  /*27c0*/  @P0 STG.E.U16 desc[UR38][R58.64+0x10], R61 ;  /* 0x0000103d3a000986 */ /* 0x0001e2000c101526 */
[----:B------:R-:W-:Y:S05]  /*27d0*/  @!P1 BRA `(.L_x_42) ;  /* 0x0000000000049947 */ /* 0x000fea0003800000 */
[----:B------:R0:W5:Y:S02]  /*27e0*/  LDG.E.LTC128B.U16 R114, desc[UR38][R56.64+0x12] ;  /* 0x0000122638727981 */ /* 0x000164000c1e1520 */
.L_x_42:
[----:B------:R-:W-:Y:S05]  /*27f0*/  BSYNC B1 ;  /* 0x0000000000017941 */ /* 0x000fea0003800000 */
.L_x_41:
[----:B-----5:R-:W-:Y:S01]  /*2800*/  HADD2.F32 R60, -RZ, R114.H0_H0 ;  /* 0x20000072ff3c7230 */ /* 0x020fe20000004100 */
[----:B------:R-:W-:Y:S01]  /*2810*/  IADD3 R121, P0, R106, 0x80, RZ ;  /* 0x000000806a797810 */ /* 0x000fe20007f1e0ff */
[----:B------:R-:W-:Y:S01]  /*2820*/  BSSY B1, `(.L_x_43) ;  /* 0x000000b000017945 */ /* 0x000fe20003800000 */
[----:B------:R-:W-:Y:S02]  /*2830*/  ISETP.GT.AND P2, PT, R4, 0x10, PT ;  /* 0x000000100400780c */ /* 0x000fe40003f44270 */
[----:B------:R-:W-:Y:S01]  /*2840*/  FMUL R60, R60, R89 ;  /* 0x000000593c3c7220 */ /* 0x000fe20000400000 */
[----:B------:R-:W-:Y:S01]  /*2850*/  IMAD.X R107, RZ, RZ, R107, P0 ;  /* 0x000000ffff6b7224 */ /* 0x000fe200000e066b */
[----:B------:R-:W-:Y:S02]  /*2860*/  ISETP.GT.AND P0, PT, R3, RZ, P2 ;  /* 0x000000ff0300720c */ /* 0x000fe40001704270 */
[----:B------:R-:W-:Y:S01]  /*2870*/  FFMA R60, R63, R88, R60 ;  /* 0x000000583f3c7223 */ /* 0x000fe2000000003c */
[----:B------:R-:W-:-:S04]  /*2880*/  P2R R118, PR, RZ, 0x4 ;  /* 0x00000004ff767803 */ /* 0x000fc80000000000 */
[----:B------:R-:W-:-:S05]  /*2890*/  F2FP.F16.F32.PACK_AB R60, RZ, R60 ;  /* 0x0000003cff3c723e */ /* 0x000fca00000000ff */
[----:B------:R0:W-:Y:S01]  /*28a0*/  @P1 STG.E.U16 desc[UR38][R58.64+0x12], R60 ;  /* 0x0000123c3a001986 */ /* 0x0001e2000c101526 */
[----:B------:R-:W-:Y:S05]  /*28b0*/  @!P0 BRA `(.L_x_44) ;  /* 0x0000000000048947 */ /* 0x000fea0003800000 */
[----:B------:R0:W5:Y:S02]  /*28c0*/  LDG.E.LTC128B.U16 R114, desc[UR38][R6.64+0x20] ;  /* 0x0000202606727981 */ /* 0x000164000c1e1520 */
.L_x_44:
[----:B------:R-:W-:Y:S05]  /*28d0*/  BSYNC B1 ;  /* 0x0000000000017941 */ /* 0x000fea0003800000 */
.L_x_43:
[----:B0----5:R-:W-:Y:S01]  /*28e0*/  HADD2.F32 R60, -RZ, R114.H0_H0 ;  /* 0x20000072ff3c7230 */ /* 0x021fe20000004100 */
[----:B------:R-:W-:Y:S01]  /*28f0*/  ISETP.GT.AND P1, PT, R4, 0x11, PT ;  /* 0x000000110400780c */ /* 0x000fe20003f24270 */
[-C--:B------:R-:W-:Y:S01]  /*2900*/  IMAD.WIDE.U32 R62, R121, R104.reuse, R8 ;  /* 0x00000068793e7225 */ /* 0x080fe200078e0008 */
[----:B------:R-:W-:Y:S03]  /*2910*/  BSSY B1, `(.L_x_45) ;  /* 0x0000021000017945 */ /* 0x000fe60003800000 */
[----:B------:R-:W-:Y:S01]  /*2920*/  FMUL R21, R60, R89 ;  /* 0x000000593c157220 */ /* 0x000fe20000400000 */
[----:B------:R-:W-:-:S03]  /*2930*/  IMAD R60, R107, R104, RZ ;  /* 0x000000686b3c7224 */ /* 0x000fc600078e02ff */
[----:B------:R-:W-:Y:S01]  /*2940*/  FFMA R21, R64, R88, R21 ;  /* 0x0000005840157223 */ /* 0x000fe20000000015 */
[C---:B------:R-:W-:Y:S02]  /*2950*/  IMAD R119, R121.reuse, R105, R60 ;  /* 0x0000006979777224 */ /* 0x040fe400078e023c */
[----:B------:R-:W-:Y:S02]  /*2960*/  IMAD.WIDE.U32 R60, R121, R104, R100 ;  /* 0x00000068793c7225 */ /* 0x000fe400078e0064 */
[----:B------:R-:W-:Y:S02]  /*2970*/  F2FP.F16.F32.PACK_AB R21, RZ, R21 ;  /* 0x00000015ff15723e */ /* 0x000fe400000000ff */
[----:B------:R-:W-:Y:S02]  /*2980*/  IMAD.IADD R63, R119, 0x1, R63 ;  /* 0x00000001773f7824 */ /* 0x000fe400078e023f */
[----:B------:R-:W-:Y:S01]  /*2990*/  PRMT R105, R21, 0x7610, R105 ;  /* 0x0000761015697816 */ /* 0x000fe20000000069 */
[----:B------:R-:W-:-:S02]  /*29a0*/  IMAD.IADD R21, R61, 0x1, R119 ;  /* 0x000000013d157824 */ /* 0x000fc400078e0277 */
[----:B------:R-:W-:Y:S02]  /*29b0*/  IMAD.WIDE.U32 R106, R19, R14, R62 ;  /* 0x0000000e136a7225 */ /* 0x000fe400078e003e */
[----:B------:R0:W-:Y:S01]  /*29c0*/  @P0 STG.E.U16 desc[UR38][R102.64+0x20], R105 ;  /* 0x0000206966000986 */ /* 0x0001e2000c101526 */
[----:B------:R-:W-:-:S04]  /*29d0*/  LEA R62, P0, R60, R12, 0x1 ;  /* 0x0000000c3c3e7211 */ /* 0x000fc800078008ff */
[----:B------:R-:W-:Y:S01]  /*29e0*/  LEA.HI.X R63, R60, R13, R21, 0x1, P0 ;  /* 0x0000000d3c3f7211 */ /* 0x000fe200000f0c15 */
[----:B------:R-:W-:Y:S01]  /*29f0*/  IMAD.IADD R21, R113, 0x1, R107 ;  /* 0x0000000171157824 */ /* 0x000fe200078e026b */
[----:B------:R-:W-:-:S04]  /*2a00*/  LEA R60, P0, R106, R12, 0x1 ;  /* 0x0000000c6a3c7211 */ /* 0x000fc800078008ff */
[----:B------:R-:W-:Y:S01]  /*2a10*/  LEA.HI.X R61, R106, R13, R21, 0x1, P0 ;  /* 0x0000000d6a3d7211 */ /* 0x000fe200000f0c15 */
[----:B0-----:R-:W-:-:S04]  /*2a20*/  IMAD.WIDE.U32 R104, R121, R104, R110 ;  /* 0x0000006879687225 */ /* 0x001fc800078e006e */
[----:B------:R-:W-:Y:S01]  /*2a30*/  IMAD.IADD R119, R119, 0x1, R105 ;  /* 0x0000000177777824 */ /* 0x000fe200078e0269 */
[----:B------:R-:W-:-:S05]  /*2a40*/  IADD3 R64, P0, R20, R104, RZ ;  /* 0x0000006814407210 */ /* 0x000fca0007f1e0ff */
[----:B------:R-:W-:Y:S01]  /*2a50*/  IMAD.X R100, R119, 0x1, R101, P0 ;  /* 0x0000000177647824 */ /* 0x000fe200000e0665 */
[----:B------:R-:W-:-:S05]  /*2a60*/  IADD3 R20, P0, R8, R104, RZ ;  /* 0x0000006808147210 */ /* 0x000fca0007f1e0ff */
[----:B------:R-:W-:Y:S01]  /*2a70*/  IMAD.X R21, R9, 0x1, R119, P0 ;  /* 0x0000000109157824 */ /* 0x000fe200000e0677 */
[----:B------:R-:W-:Y:S01]  /*2a80*/  LEA R8, P0, R64, R12, 0x1 ;  /* 0x0000000c40087211 */ /* 0x000fe200078008ff */
[----:B------:R-:W-:-:S03]  /*2a90*/  IMAD.WIDE.U32 R20, R19, R14, R20 ;  /* 0x0000000e13147225 */ /* 0x000fc600078e0014 */
[----:B------:R-:W-:Y:S02]  /*2aa0*/  LEA.HI.X R9, R64, R13, R100, 0x1, P0 ;  /* 0x0000000d40097211 */ /* 0x000fe400000f0c64 */
[----:B------:R-:W-:Y:S01]  /*2ab0*/  P2R R100, PR, RZ, 0x2 ;  /* 0x00000002ff647803 */ /* 0x000fe20000000000 */
[----:B------:R-:W-:Y:S01]  /*2ac0*/  IMAD.IADD R113, R113, 0x1, R21 ;  /* 0x0000000171717824 */ /* 0x000fe200078e0215 */
[----:B------:R-:W-:-:S04]  /*2ad0*/  LEA R12, P0, R20, R12, 0x1 ;  /* 0x0000000c140c7211 */ /* 0x000fc800078008ff */
[----:B------:R-:W-:Y:S02]  /*2ae0*/  LEA.HI.X R13, R20, R13, R113, 0x1, P0 ;  /* 0x0000000d140d7211 */ /* 0x000fe400000f0c71 */
[----:B------:R-:W-:-:S13]  /*2af0*/  ISETP.GT.AND P0, PT, R3, RZ, P1 ;  /* 0x000000ff0300720c */ /* 0x000fda0000f04270 */
[----:B------:R-:W-:Y:S05]  /*2b00*/  @!P0 BRA `(.L_x_46) ;  /* 0x0000000000048947 */ /* 0x000fea0003800000 */
[----:B------:R0:W5:Y:S02]  /*2b10*/  LDG.E.LTC128B.U16 R114, desc[UR38][R6.64+0x22] ;  /* 0x0000222606727981 */ /* 0x000164000c1e1520 */
.L_x_46:
[----:B------:R-:W-:Y:S05]  /*2b20*/  BSYNC B1 ;  /* 0x0000000000017941 */ /* 0x000fea0003800000 */
.L_x_45:
[----:B-----5:R-:W-:Y:S01]  /*2b30*/  HADD2.F32 R14, -RZ, R114.H0_H0 ;  /* 0x20000072ff0e7230 */ /* 0x020fe20000004100 */
[----:B------:R-:W-:Y:S01]  /*2b40*/  BSSY B1, `(.L_x_47) ;  /* 0x000000a000017945 */ /* 0x000fe20003800000 */
[----:B------:R-:W-:Y:S02]  /*2b50*/  @P0 IMAD.MOV.U32 R20, RZ, RZ, R102 ;  /* 0x000000ffff140224 */ /* 0x000fe400078e0066 */
[----:B------:R-:W-:Y:S02]  /*2b60*/  @P0 IMAD.MOV.U32 R21, RZ, RZ, R103 ;  /* 0x000000ffff150224 */ /* 0x000fe400078e0067 */
[----:B------:R-:W-:-:S04]  /*2b70*/  FMUL R14, R14, R89 ;  /* 0x000000590e0e7220 */ /* 0x000fc80000400000 */
[----:B------:R-:W-:-:S05]  /*2b80*/  FFMA R14, R65, R88, R14 ;  /* 0x00000058410e7223 */ /* 0x000fca000000000e */
[----:B------:R-:W-:-:S05]  /*2b90*/  F2FP.F16.F32.PACK_AB R14, RZ, R14 ;  /* 0x0000000eff0e723e */ /* 0x000fca00000000ff */
[----:B------:R0:W-:Y:S01]  /*2ba0*/  @P0 STG.E.U16 desc[UR38][R20.64+0x22], R14 ;  /* 0x0000220e14000986 */ /* 0x0001e2000c101526 */
[----:B------:R-:W-:-:S13]  /*2bb0*/  ISETP.GT.AND P0, PT, R3, 0x8, P2 ;  /* 0x000000080300780c */ /* 0x000fda0001704270 */
[----:B0-----:R-:W-:Y:S05]  /*2bc0*/  @!P0 BRA `(.L_x_48) ;  /* 0x0000000000048947 */ /* 0x001fea0003800000 */
[----:B------:R0:W5:Y:S02]  /*2bd0*/  LDG.E.LTC128B.U16 R114, desc[UR38][R56.64+0x20] ;  /* 0x0000202638727981 */ /* 0x000164000c1e1520 */
.L_x_48:
[----:B------:R-:W-:Y:S05]  /*2be0*/  BSYNC B1 ;  /* 0x0000000000017941 */ /* 0x000fea0003800000 */
.L_x_47:
[----:B-----5:R-:W-:Y:S01]  /*2bf0*/  HADD2.F32 R14, -RZ, R114.H0_H0 ;  /* 0x20000072ff0e7230 */ /* 0x020fe20000004100 */
[----:B------:R-:W-:Y:S04]  /*2c00*/  BSSY B1, `(.L_x_49) ;  /* 0x0000008000017945 */ /* 0x000fe80003800000 */
[----:B------:R-:W-:-:S04]  /*2c10*/  FMUL R19, R14, R89 ;  /* 0x000000590e137220 */ /* 0x000fc80000400000 */
[----:B------:R-:W-:-:S05]  /*2c20*/  FFMA R19, R66, R88, R19 ;  /* 0x0000005842137223 */ /* 0x000fca0000000013 */
[----:B------:R-:W-:-:S05]  /*2c30*/  F2FP.F16.F32.PACK_AB R19, RZ, R19 ;  /* 0x00000013ff13723e */ /* 0x000fca00000000ff */
[----:B------:R0:W-:Y:S01]  /*2c40*/  @P0 STG.E.U16 desc[UR38][R58.64+0x20], R19 ;  /* 0x000020133a000986 */ /* 0x0001e2000c101526 */
[----:B------:R-:W-:-:S13]  /*2c50*/  ISETP.GT.AND P0, PT, R3, 0x8, P1 ;  /* 0x000000080300780c */ /* 0x000fda0000f04270 */
[----:B0-----:R-:W-:Y:S05]  /*2c60*/  @!P0 BRA `(.L_x_50) ;  /* 0x0000000000048947 */ /* 0x001fea0003800000 */
[----:B------:R0:W5:Y:S02]  /*2c70*/  LDG.E.LTC128B.U16 R114, desc[UR38][R56.64+0x22] ;  /* 0x0000222638727981 */ /* 0x000164000c1e1520 */
.L_x_50:
[----:B------:R-:W-:Y:S05]  /*2c80*/  BSYNC B1 ;  /* 0x0000000000017941 */ /* 0x000fea0003800000 */
.L_x_49:
[----:B-----5:R-:W-:Y:S01]  /*2c90*/  HADD2.F32 R14, -RZ, R114.H0_H0 ;  /* 0x20000072ff0e7230 */ /* 0x020fe20000004100 */
[----:B------:R-:W-:Y:S01]  /*2ca0*/  ISETP.GT.AND P2, PT, R4, 0x18, PT ;  /* 0x000000180400780c */ /* 0x000fe20003f44270 */
[----:B------:R-:W-:Y:S03]  /*2cb0*/  BSSY B1, `(.L_x_51) ;  /* 0x0000009000017945 */ /* 0x000fe60003800000 */
[----:B------:R-:W-:Y:S01]  /*2cc0*/  FMUL R14, R14, R89 ;  /* 0x000000590e0e7220 */ /* 0x000fe20000400000 */
[----:B------:R-:W-:-:S03]  /*2cd0*/  P2R R101, PR, RZ, 0x4 ;  /* 0x00000004ff657803 */ /* 0x000fc60000000000 */
[----:B------:R-:W-:-:S05]  /*2ce0*/  FFMA R14, R67, R88, R14 ;  /* 0x00000058430e7223 */ /* 0x000fca000000000e */
[----:B------:R-:W-:-:S05]  /*2cf0*/  F2FP.F16.F32.PACK_AB R14, RZ, R14 ;  /* 0x0000000eff0e723e */ /* 0x000fca00000000ff */
[----:B------:R0:W-:Y:S01]  /*2d00*/  @P0 STG.E.U16 desc[UR38][R58.64+0x22], R14 ;  /* 0x0000220e3a000986 */ /* 0x0001e2000c101526 */
[----:B------:R-:W-:-:S13]  /*2d10*/  ISETP.GT.AND P0, PT, R3, RZ, P2 ;  /* 0x000000ff0300720c */ /* 0x000fda0001704270 */
[----:B0-----:R-:W-:Y:S05]  /*2d20*/  @!P0 BRA `(.L_x_52) ;  /* 0x0000000000048947 */ /* 0x001fea0003800000 */
[----:B------:R0:W5:Y:S02]  /*2d30*/  LDG.E.LTC128B.U16 R114, desc[UR38][R6.64+0x30] ;  /* 0x0000302606727981 */ /* 0x000164000c1e1520 */
.L_x_52:
[----:B------:R-:W-:Y:S05]  /*2d40*/  BSYNC B1 ;  /* 0x0000000000017941 */ /* 0x000fea0003800000 */
.L_x_51:
[----:B-----5:R-:W-:Y:S01]  /*2d50*/  HADD2.F32 R14, -RZ, R114.H0_H0 ;  /* 0x20000072ff0e7230 */ /* 0x020fe20000004100 */
[----:B------:R-:W-:Y:S01]  /*2d60*/  ISETP.GT.AND P1, PT, R4, 0x19, PT ;  /* 0x000000190400780c */ /* 0x000fe20003f24270 */
[----:B------:R-:W-:Y:S01]  /*2d70*/  @P0 IMAD.MOV.U32 R20, RZ, RZ, R102 ;  /* 0x000000ffff140224 */ /* 0x000fe200078e0066 */
[----:B------:R-:W-:Y:S01]  /*2d80*/  BSSY B1, `(.L_x_53) ;  /* 0x000000a000017945 */ /* 0x000fe20003800000 */
[----:B------:R-:W-:Y:S02]  /*2d90*/  @P0 IMAD.MOV.U32 R21, RZ, RZ, R103 ;  /* 0x000000ffff150224 */ /* 0x000fe400078e0067 */
[----:B------:R-:W-:-:S04]  /*2da0*/  FMUL R19, R14, R89 ;  /* 0x000000590e137220 */ /* 0x000fc80000400000 */
[----:B------:R-:W-:Y:S01]  /*2db0*/  FFMA R19, R68, R88, R19 ;  /* 0x0000005844137223 */ /* 0x000fe20000000013 */
[----:B------:R-:W-:-:S04]  /*2dc0*/  P2R R68, PR, RZ, 0x2 ;  /* 0x00000002ff447803 */ /* 0x000fc80000000000 */
[----:B------:R-:W-:-:S05]  /*2dd0*/  F2FP.F16.F32.PACK_AB R19, RZ, R19 ;  /* 0x00000013ff13723e */ /* 0x000fca00000000ff */
[----:B------:R0:W-:Y:S01]  /*2de0*/  @P0 STG.E.U16 desc[UR38][R20.64+0x30], R19 ;  /* 0x0000301314000986 */ /* 0x0001e2000c101526 */
[----:B------:R-:W-:-:S13]  /*2df0*/  ISETP.GT.AND P0, PT, R3, RZ, P1 ;  /* 0x000000ff0300720c */ /* 0x000fda0000f04270 */
[----:B0-----:R-:W-:Y:S05]  /*2e00*/  @!P0 BRA `(.L_x_54) ;  /* 0x0000000000048947 */ /* 0x001fea0003800000 */
[----:B------:R0:W5:Y:S02]  /*2e10*/  LDG.E.LTC128B.U16 R114, desc[UR38][R6.64+0x32] ;  /* 0x0000322606727981 */ /* 0x000164000c1e1520 */
.L_x_54:
[----:B------:R-:W-:Y:S05]  /*2e20*/  BSYNC B1 ;  /* 0x0000000000017941 */ /* 0x000fea0003800000 */
.L_x_53:
        /* <DEDUP_REMOVED lines=11> */
.L_x_56:
[----:B------:R-:W-:Y:S05]  /*2ee0*/  BSYNC B1 ;  /* 0x0000000000017941 */ /* 0x000fea0003800000 */
.L_x_55:
        /* <DEDUP_REMOVED lines=9> */
.L_x_58:
[----:B------:R-:W-:Y:S05]  /*2f80*/  BSYNC B1 ;  /* 0x0000000000017941 */ /* 0x000fea0003800000 */
.L_x_57:
        /* <DEDUP_REMOVED lines=11> */
.L_x_60:
[----:B------:R-:W-:Y:S05]  /*3040*/  BSYNC B1 ;  /* 0x0000000000017941 */ /* 0x000fea0003800000 */
.L_x_59:
[----:B-----5:R-:W-:Y:S01]  /*3050*/  HADD2.F32 R14, -RZ, R114.H0_H0 ;  /* 0x20000072ff0e7230 */ /* 0x020fe20000004100 */
[----:B------:R-:W-:Y:S01]  /*3060*/  ISETP.GT.AND P1, PT, R4, 0x21, PT ;  /* 0x000000210400780c */ /* 0x000fe20003f24270 */
[----:B------:R-:W-:Y:S01]  /*3070*/  @P0 IMAD.MOV.U32 R20, RZ, RZ, R102 ;  /* 0x000000ffff140224 */ /* 0x000fe200078e0066 */
[----:B------:R-:W-:Y:S01]  /*3080*/  BSSY B1, `(.L_x_61) ;  /* 0x000000a000017945 */ /* 0x000fe20003800000 */
[----:B------:R-:W-:Y:S02]  /*3090*/  @P0 IMAD.MOV.U32 R21, RZ, RZ, R103 ;  /* 0x000000ffff150224 */ /* 0x000fe400078e0067 */
        /* <DEDUP_REMOVED lines=8> */
.L_x_62:
[----:B------:R-:W-:Y:S05]  /*3120*/  BSYNC B1 ;  /* 0x0000000000017941 */ /* 0x000fea0003800000 */
.L_x_61:
        /* <DEDUP_REMOVED lines=11> */
.L_x_64:
[----:B------:R-:W-:Y:S05]  /*31e0*/  BSYNC B1 ;  /* 0x0000000000017941 */ /* 0x000fea0003800000 */
.L_x_63:
        /* <DEDUP_REMOVED lines=9> */
.L_x_66:
[----:B------:R-:W-:Y:S05]  /*3280*/  BSYNC B1 ;  /* 0x0000000000017941 */ /* 0x000fea0003800000 */
.L_x_65:
        /* <DEDUP_REMOVED lines=11> */
.L_x_68:
[----:B------:R-:W-:Y:S05]  /*3340*/  BSYNC B1 ;  /* 0x0000000000017941 */ /* 0x000fea0003800000 */
.L_x_67:
        /* <DEDUP_REMOVED lines=13> */
.L_x_70:
[----:B------:R-:W-:Y:S05]  /*3420*/  BSYNC B1 ;  /* 0x0000000000017941 */ /* 0x000fea0003800000 */
.L_x_69:
        /* <DEDUP_REMOVED lines=11> */
.L_x_72:
[----:B------:R-:W-:Y:S05]  /*34e0*/  BSYNC B1 ;  /* 0x0000000000017941 */ /* 0x000fea0003800000 */
.L_x_71:
        /* <DEDUP_REMOVED lines=9> */
.L_x_74:
[----:B------:R-:W-:Y:S05]  /*3580*/  BSYNC B1 ;  /* 0x0000000000017941 */ /* 0x000fea0003800000 */
.L_x_73:
[----:B-----5:R-:W-:Y:S01]  /*3590*/  HADD2.F32 R14, -RZ, R114.H0_H0 ;  /* 0x20000072ff0e7230 */ /* 0x020fe20000004100 */
[----:B------:R-:W-:Y:S01]  /*35a0*/  ISETP.GT.AND P3, PT, R4, 0x30, PT ;  /* 0x000000300400780c */ /* 0x000fe20003f64270 */
[----:B------:R-:W-:Y:S03]  /*35b0*/  BSSY B1, `(.L_x_75) ;  /* 0x0000008000017945 */ /* 0x000fe60003800000 */
[----:B------:R-:W-:-:S04]  /*35c0*/  FMUL R14, R14, R89 ;  /* 0x000000590e0e7220 */ /* 0x000fc80000400000 */
[----:B------:R-:W-:-:S05]  /*35d0*/  FFMA R14, R79, R88, R14 ;  /* 0x000000584f0e7223 */ /* 0x000fca000000000e */
[----:B------:R-:W-:-:S05]  /*35e0*/  F2FP.F16.F32.PACK_AB R14, RZ, R14 ;  /* 0x0000000eff0e723e */ /* 0x000fca00000000ff */
[----:B------:R0:W-:Y:S01]  /*35f0*/  @P0 STG.E.U16 desc[UR38][R58.64+0x52], R14 ;  /* 0x0000520e3a000986 */ /* 0x0001e2000c101526 */
[----:B------:R-:W-:-:S13]  /*3600*/  ISETP.GT.AND P0, PT, R3, RZ, P3 ;  /* 0x000000ff0300720c */ /* 0x000fda0001f04270 */
[----:B0-----:R-:W-:Y:S05]  /*3610*/  @!P0 BRA `(.L_x_76) ;  /* 0x0000000000048947 */ /* 0x001fea0003800000 */
[----:B------:R0:W5:Y:S02]  /*3620*/  LDG.E.LTC128B.U16 R114, desc[UR38][R6.64+0x60] ;  /* 0x0000602606727981 */ /* 0x000164000c1e1520 */
.L_x_76:
[----:B------:R-:W-:Y:S05]  /*3630*/  BSYNC B1 ;  /* 0x0000000000017941 */ /* 0x000fea0003800000 */
.L_x_75:
[----:B-----5:R-:W-:Y:S01]  /*3640*/  HADD2.F32 R14, -RZ, R114.H0_H0 ;  /* 0x20000072ff0e7230 */ /* 0x020fe20000004100 */
[----:B------:R-:W-:Y:S01]  /*3650*/  ISETP.GT.AND P2, PT, R4, 0x31, PT ;  /* 0x000000310400780c */ /* 0x000fe20003f44270 */
[----:B------:R-:W-:Y:S01]  /*3660*/  @P0 IMAD.MOV.U32 R20, RZ, RZ, R102 ;  /* 0x000000ffff140224 */ /* 0x000fe200078e0066 */
[----:B------:R-:W-:Y:S01]  /*3670*/  BSSY B1, `(.L_x_77) ;  /* 0x0000009000017945 */ /* 0x000fe20003800000 */
[----:B------:R-:W-:Y:S02]  /*3680*/  @P0 IMAD.MOV.U32 R21, RZ, RZ, R103 ;  /* 0x000000ffff150224 */ /* 0x000fe400078e0067 */
[----:B------:R-:W-:-:S04]  /*3690*/  FMUL R19, R14, R89 ;  /* 0x000000590e137220 */ /* 0x000fc80000400000 */
[----:B------:R-:W-:-:S05]  /*36a0*/  FFMA R19, R80, R88, R19 ;  /* 0x0000005850137223 */ /* 0x000fca0000000013 */
[----:B------:R-:W-:-:S05]  /*36b0*/  F2FP.F16.F32.PACK_AB R19, RZ, R19 ;  /* 0x00000013ff13723e */ /* 0x000fca00000000ff */
[----:B------:R0:W-:Y:S01]  /*36c0*/  @P0 STG.E.U16 desc[UR38][R20.64+0x60], R19 ;  /* 0x0000601314000986 */ /* 0x0001e2000c101526 */
[----:B------:R-:W-:-:S13]  /*36d0*/  ISETP.GT.AND P0, PT, R3, RZ, P2 ;  /* 0x000000ff0300720c */ /* 0x000fda0001704270 */
[----:B0-----:R-:W-:Y:S05]  /*36e0*/  @!P0 BRA `(.L_x_78) ;  /* 0x0000000000048947 */ /* 0x001fea0003800000 */
[----:B------:R0:W5:Y:S02]  /*36f0*/  LDG.E.LTC128B.U16 R114, desc[UR38][R6.64+0x62] ;  /* 0x0000622606727981 */ /* 0x000164000c1e1520 */
.L_x_78:
[----:B------:R-:W-:Y:S05]  /*3700*/  BSYNC B1 ;  /* 0x0000000000017941 */ /* 0x000fea0003800000 */
.L_x_77:
        /* <DEDUP_REMOVED lines=11> */
.L_x_80:
[----:B------:R-:W-:Y:S05]  /*37c0*/  BSYNC B1 ;  /* 0x0000000000017941 */ /* 0x000fea0003800000 */
.L_x_79:
        /* <DEDUP_REMOVED lines=9> */
.L_x_82:
[----:B------:R-:W-:Y:S05]  /*3860*/  BSYNC B1 ;  /* 0x0000000000017941 */ /* 0x000fea0003800000 */
.L_x_81:
        /* <DEDUP_REMOVED lines=10> */
.L_x_84:
[----:B------:R-:W-:Y:S05]  /*3910*/  BSYNC B1 ;  /* 0x0000000000017941 */ /* 0x000fea0003800000 */
.L_x_83:
        /* <DEDUP_REMOVED lines=8> */
[----:B------:R-:W-:-:S05]  /*39a0*/  IADD3 R20, P0, R15, R108, RZ ;  /* 0x0000006c0f147210 */ /* 0x000fca0007f1e0ff */
[----:B------:R-:W-:Y:S01]  /*39b0*/  IMAD.X R21, R5, 0x1, R109, P0 ;  /* 0x0000000105157824 */ /* 0x000fe200000e066d */
[----:B------:R-:W-:-:S05]  /*39c0*/  IADD3 R64, P0, R15, R108, RZ ;  /* 0x0000006c0f407210 */ /* 0x000fca0007f1e0ff */
[----:B------:R-:W-:Y:S01]  /*39d0*/  IMAD.X R65, R5, 0x1, R109, P0 ;  /* 0x0000000105417824 */ /* 0x000fe200000e066d */
[----:B------:R-:W-:-:S05]  /*39e0*/  IADD3 R14, P0, R15, R102, RZ ;  /* 0x000000660f0e7210 */ /* 0x000fca0007f1e0ff */
[----:B------:R-:W-:Y:S01]  /*39f0*/  IMAD.X R15, R5, 0x1, R103, P0 ;  /* 0x00000001050f7824 */ /* 0x000fe200000e0667 */
[----:B------:R-:W-:-:S04]  /*3a00*/  ISETP.GT.AND P0, PT, R4, 0x39, PT ;  /* 0x000000390400780c */ /* 0x000fc80003f04270 */
[----:B------:R-:W-:-:S13]  /*3a10*/  ISETP.GT.AND P4, PT, R3, RZ, P0 ;  /* 0x000000ff0300720c */ /* 0x000fda0000784270 */
[----:B0-----:R-:W-:Y:S05]  /*3a20*/  @!P4 BRA `(.L_x_86) ;  /* 0x000000000004c947 */ /* 0x001fea0003800000 */
[----:B------:R0:W5:Y:S02]  /*3a30*/  LDG.E.LTC128B.U16 R114, desc[UR38][R6.64+0x72] ;  /* 0x0000722606727981 */ /* 0x000164000c1e1520 */
.L_x_86:
[----:B------:R-:W-:Y:S05]  /*3a40*/  BSYNC B1 ;  /* 0x0000000000017941 */ /* 0x000fea0003800000 */
.L_x_85:
        /* <DEDUP_REMOVED lines=9> */
.L_x_88:
[----:B------:R-:W-:Y:S05]  /*3ae0*/  BSYNC B1 ;  /* 0x0000000000017941 */ /* 0x000fea0003800000 */
.L_x_87:
        /* <DEDUP_REMOVED lines=9> */
.L_x_90:
[----:B------:R-:W-:Y:S05]  /*3b80*/  BSYNC B1 ;  /* 0x0000000000017941 */ /* 0x000fea0003800000 */
.L_x_89:
[----:B-----5:R-:W-:-:S05]  /*3b90*/  HADD2.F32 R4, -RZ, R114.H0_H0 ;  /* 0x20000072ff047230 */ /* 0x020fca0000004100 */
[----:B------:R-:W-:-:S04]  /*3ba0*/  FMUL R4, R4, R89 ;  /* 0x0000005904047220 */ /* 0x000fc80000400000 */
[----:B------:R-:W-:-:S05]  /*3bb0*/  FFMA R4, R87, R88, R4 ;  /* 0x0000005857047223 */ /* 0x000fca0000000004 */
[----:B------:R-:W-:-:S04]  /*3bc0*/  F2FP.F16.F32.PACK_AB R4, RZ, R4 ;  /* 0x00000004ff04723e */ /* 0x000fc800000000ff */
[----:B-1-34-:R-:W-:-:S05]  /*3bd0*/  PRMT R6, R4, 0x7610, R6 ;  /* 0x0000761004067816 */ /* 0x01afca0000000006 */
[----:B------:R1:W-:Y:S01]  /*3be0*/  @P4 STG.E.U16 desc[UR38][R58.64+0x72], R6 ;  /* 0x000072063a004986 */ /* 0x0003e2000c101526 */
[----:B------:R-:W-:-:S13]  /*3bf0*/  ISETP.GT.AND P4, PT, R3, 0x80, P6 ;  /* 0x000000800300780c */ /* 0x000fda0003784270 */
[----:B------:R-:W3:Y:S01]  /*3c00*/  @P4 LDG.E.LTC128B.U16 R114, desc[UR38][R62.64] ;  /* 0x000000263e724981 */ /* 0x000ee2000c1e1520 */
[----:B------:R-:W-:Y:S01]  /*3c10*/  BSSY B1, `(.L_x_91) ;  /* 0x000000a000017945 */ /* 0x000fe20003800000 */
[----:B---3--:R-:W-:-:S05]  /*3c20*/  HADD2.F32 R4, -RZ, R114.H0_H0 ;  /* 0x20000072ff047230 */ /* 0x008fca0000004100 */
[----:B------:R-:W-:-:S04]  /*3c30*/  FMUL R5, R4, R89 ;  /* 0x0000005904057220 */ /* 0x000fc80000400000 */
[----:B------:R-:W-:-:S05]  /*3c40*/  FFMA R5, R24, R88, R5 ;  /* 0x0000005818057223 */ /* 0x000fca0000000005 */
[----:B------:R-:W-:-:S05]  /*3c50*/  F2FP.F16.F32.PACK_AB R5, RZ, R5 ;  /* 0x00000005ff05723e */ /* 0x000fca00000000ff */
[----:B------:R1:W-:Y:S01]  /*3c60*/  @P4 STG.E.U16 desc[UR38][R14.64], R5 ;  /* 0x000000050e004986 */ /* 0x0003e2000c101526 */
[----:B------:R-:W-:-:S04]  /*3c70*/  ISETP.NE.AND P4, PT, R116, RZ, PT ;  /* 0x000000ff7400720c */ /* 0x000fc80003f85270 */
[----:B------:R-:W-:-:S13]  /*3c80*/  ISETP.GT.AND P4, PT, R3, 0x80, P4 ;  /* 0x000000800300780c */ /* 0x000fda0002784270 */
[----:B-1----:R-:W-:Y:S05]  /*3c90*/  @!P4 BRA `(.L_x_92) ;  /* 0x000000000004c947 */ /* 0x002fea0003800000 */
[----:B------:R1:W5:Y:S02]  /*3ca0*/  LDG.E.LTC128B.U16 R114, desc[UR38][R60.64+0x2] ;  /* 0x000002263c727981 */ /* 0x000364000c1e1520 */
.L_x_92:
[----:B------:R-:W-:Y:S05]  /*3cb0*/  BSYNC B1 ;  /* 0x0000000000017941 */ /* 0x000fea0003800000 */
.L_x_91:
[----:B-----5:R-:W-:Y:S01]  /*3cc0*/  HADD2.F32 R4, -RZ, R114.H0_H0 ;  /* 0x20000072ff047230 */ /* 0x020fe20000004100 */
[----:B------:R-:W-:Y:S01]  /*3cd0*/  ISETP.GT.AND P6, PT, R3, 0x88, P6 ;  /* 0x000000880300780c */ /* 0x000fe200037c4270 */
[----:B------:R-:W-:Y:S01]  /*3ce0*/  @P4 IMAD.MOV.U32 R5, RZ, RZ, R15 ;  /* 0x000000ffff054224 */ /* 0x000fe200078e000f */
[----:B------:R-:W-:Y:S02]  /*3cf0*/  BSSY B1, `(.L_x_93) ;  /* 0x0000009000017945 */ /* 0x000fe40003800000 */
[----:B------:R-:W-:-:S04]  /*3d00*/  FMUL R4, R4, R89 ;  /* 0x0000005904047220 */ /* 0x000fc80000400000 */
[----:B------:R-:W-:-:S05]  /*3d10*/  FFMA R4, R25, R88, R4 ;  /* 0x0000005819047223 */ /* 0x000fca0000000004 */
[----:B------:R-:W-:-:S04]  /*3d20*/  F2FP.F16.F32.PACK_AB R4, RZ, R4 ;  /* 0x00000004ff04723e */ /* 0x000fc800000000ff */
[----:B------:R-:W-:Y:S01]  /*3d30*/  PRMT R6, R4, 0x7610, R6 ;  /* 0x0000761004067816 */ /* 0x000fe20000000006 */
[----:B------:R-:W-:-:S05]  /*3d40*/  @P4 IMAD.MOV.U32 R4, RZ, RZ, R14 ;  /* 0x000000ffff044224 */ /* 0x000fca00078e000e */
[----:B------:R3:W-:Y:S01]  /*3d50*/  @P4 STG.E.U16 desc[UR38][R4.64+0x2], R6 ;  /* 0x0000020604004986 */ /* 0x0007e2000c101526 */
[----:B------:R-:W-:Y:S05]  /*3d60*/  @!P6 BRA `(.L_x_94) ;  /* 0x000000000004e947 */ /* 0x000fea0003800000 */
[----:B------:R4:W5:Y:S02]  /*3d70*/  LDG.E.LTC128B.U16 R114, desc[UR38][R8.64] ;  /* 0x0000002608727981 */ /* 0x000964000c1e1520 */
.L_x_94:
[----:B------:R-:W-:Y:S05]  /*3d80*/  BSYNC B1 ;  /* 0x0000000000017941 */ /* 0x000fea0003800000 */
.L_x_93:
[----:B---3-5:R-:W-:Y:S01]  /*3d90*/  HADD2.F32 R4, -RZ, R114.H0_H0 ;  /* 0x20000072ff047230 */ /* 0x028fe20000004100 */
[----:B------:R-:W-:Y:S01]  /*3da0*/  ISETP.NE.AND P4, PT, R116, RZ, PT ;  /* 0x000000ff7400720c */ /* 0x000fe20003f85270 */
[----:B------:R-:W-:Y:S03]  /*3db0*/  BSSY B1, `(.L_x_95) ;  /* 0x0000008000017945 */ /* 0x000fe60003800000 */
[----:B------:R-:W-:Y:S01]  /*3dc0*/  FMUL R5, R4, R89 ;  /* 0x0000005904057220 */ /* 0x000fe20000400000 */
[----:B------:R-:W-:-:S03]  /*3dd0*/  ISETP.GT.AND P4, PT, R3, 0x88, P4 ;  /* 0x000000880300780c */ /* 0x000fc60002784270 */
[----:B------:R-:W-:-:S05]  /*3de0*/  FFMA R5, R26, R88, R5 ;  /* 0x000000581a057223 */ /* 0x000fca0000000005 */
[----:B------:R-:W-:-:S05]  /*3df0*/  F2FP.F16.F32.PACK_AB R5, RZ, R5 ;  /* 0x00000005ff05723e */ /* 0x000fca00000000ff */
[----:B------:R3:W-:Y:S01]  /*3e00*/  @P6 STG.E.U16 desc[UR38][R20.64], R5 ;  /* 0x0000000514006986 */ /* 0x0007e2000c101526 */
[----:B------:R-:W-:Y:S05]  /*3e10*/  @!P4 BRA `(.L_x_96) ;  /* 0x000000000004c947 */ /* 0x000fea0003800000 */
[----:B------:R0:W5:Y:S02]  /*3e20*/  LDG.E.LTC128B.U16 R114, desc[UR38][R12.64+0x2] ;  /* 0x000002260c727981 */ /* 0x000164000c1e1520 */
.L_x_96:
[----:B------:R-:W-:Y:S05]  /*3e30*/  BSYNC B1 ;  /* 0x0000000000017941 */ /* 0x000fea0003800000 */
.L_x_95:
[----:B-----5:R-:W-:Y:S01]  /*3e40*/  HADD2.F32 R4, -RZ, R114.H0_H0 ;  /* 0x20000072ff047230 */ /* 0x020fe20000004100 */
[----:B------:R-:W-:Y:S01]  /*3e50*/  ISETP.NE.AND P6, PT, R115, RZ, PT ;  /* 0x000000ff7300720c */ /* 0x000fe20003fc5270 */
[----:B------:R-:W-:Y:S03]  /*3e60*/  BSSY B1, `(.L_x_97) ;  /* 0x0000008000017945 */ /* 0x000fe60003800000 */
[----:B------:R-:W-:-:S04]  /*3e70*/  FMUL R4, R4, R89 ;  /* 0x0000005904047220 */ /* 0x000fc80000400000 */
[----:B------:R-:W-:-:S05]  /*3e80*/  FFMA R4, R27, R88, R4 ;  /* 0x000000581b047223 */ /* 0x000fca0000000004 */
[----:B------:R-:W-:-:S05]  /*3e90*/  F2FP.F16.F32.PACK_AB R4, RZ, R4 ;  /* 0x00000004ff04723e */ /* 0x000fca00000000ff */
[----:B------:R0:W-:Y:S01]  /*3ea0*/  @P4 STG.E.U16 desc[UR38][R64.64+0x2], R4 ;  /* 0x0000020440004986 */ /* 0x0001e2000c101526 */
[----:B------:R-:W-:-:S13]  /*3eb0*/  ISETP.GT.AND P4, PT, R3, 0x80, P6 ;  /* 0x000000800300780c */ /* 0x000fda0003784270 */
[----:B0-----:R-:W-:Y:S05]  /*3ec0*/  @!P4 BRA `(.L_x_98) ;  /* 0x000000000004c947 */ /* 0x001fea0003800000 */
[----:B------:R0:W5:Y:S02]  /*3ed0*/  LDG.E.LTC128B.U16 R114, desc[UR38][R60.64+0x10] ;  /* 0x000010263c727981 */ /* 0x000164000c1e1520 */
.L_x_98:
[----:B------:R-:W-:Y:S05]  /*3ee0*/  BSYNC B1 ;  /* 0x0000000000017941 */ /* 0x000fea0003800000 */
.L_x_97:
[----:B-----5:R-:W-:Y:S01]  /*3ef0*/  HADD2.F32 R4, -RZ, R114.H0_H0 ;  /* 0x20000072ff047230 */ /* 0x020fe20000004100 */
[----:B------:R-:W-:Y:S01]  /*3f00*/  ISETP.NE.AND P6, PT, R117, RZ, PT ;  /* 0x000000ff7500720c */ /* 0x000fe20003fc5270 */
[----:B------:R-:W-:Y:S03]  /*3f10*/  BSSY B1, `(.L_x_99) ;  /* 0x000000b000017945 */ /* 0x000fe60003800000 */
[----:B---3--:R-:W-:Y:S01]  /*3f20*/  FMUL R5, R4, R89 ;  /* 0x0000005904057220 */ /* 0x008fe20000400000 */
[----:B------:R-:W-:-:S03]  /*3f30*/  @P4 IMAD.MOV.U32 R4, RZ, RZ, R14 ;  /* 0x000000ffff044224 */ /* 0x000fc600078e000e */
[----:B------:R-:W-:-:S05]  /*3f40*/  FFMA R5, R28, R88, R5 ;  /* 0x000000581c057223 */ /* 0x000fca0000000005 */
[----:B------:R-:W-:-:S04]  /*3f50*/  F2FP.F16.F32.PACK_AB R5, RZ, R5 ;  /* 0x00000005ff05723e */ /* 0x000fc800000000ff */
[----:B------:R-:W-:Y:S01]  /*3f60*/  PRMT R6, R5, 0x7610, R6 ;  /* 0x0000761005067816 */ /* 0x000fe20000000006 */
[----:B------:R-:W-:-:S05]  /*3f70*/  @P4 IMAD.MOV.U32 R5, RZ, RZ, R15 ;  /* 0x000000ffff054224 */ /* 0x000fca00078e000f */
[----:B------:R3:W-:Y:S01]  /*3f80*/  @P4 STG.E.U16 desc[UR38][R4.64+0x10], R6 ;  /* 0x0000100604004986 */ /* 0x0007e2000c101526 */
[----:B------:R-:W-:-:S13]  /*3f90*/  ISETP.GT.AND P4, PT, R3, 0x80, P6 ;  /* 0x000000800300780c */ /* 0x000fda0003784270 */
[----:B---3--:R-:W-:Y:S05]  /*3fa0*/  @!P4 BRA `(.L_x_100) ;  /* 0x000000000004c947 */ /* 0x008fea0003800000 */
[----:B------:R3:W5:Y:S02]  /*3fb0*/  LDG.E.LTC128B.U16 R114, desc[UR38][R60.64+0x12] ;  /* 0x000012263c727981 */ /* 0x000764000c1e1520 */
.L_x_100:
[----:B------:R-:W-:Y:S05]  /*3fc0*/  BSYNC B1 ;  /* 0x0000000000017941 */ /* 0x000fea0003800000 */
.L_x_99:
[----:B-----5:R-:W-:Y:S01]  /*3fd0*/  HADD2.F32 R4, -RZ, R114.H0_H0 ;  /* 0x20000072ff047230 */ /* 0x020fe20000004100 */
[----:B------:R-:W-:Y:S01]  /*3fe0*/  BSSY B1, `(.L_x_101) ;  /* 0x000000c000017945 */ /* 0x000fe20003800000 */
[----:B------:R-:W-:-:S03]  /*3ff0*/  @P4 IMAD.MOV.U32 R5, RZ, RZ, R15 ;  /* 0x000000ffff054224 */ /* 0x000fc600078e000f */
[----:B------:R-:W-:-:S04]  /*4000*/  FMUL R4, R4, R89 ;  /* 0x0000005904047220 */ /* 0x000fc80000400000 */
[----:B------:R-:W-:-:S05]  /*4010*/  FFMA R4, R29, R88, R4 ;  /* 0x000000581d047223 */ /* 0x000fca0000000004 */
[----:B------:R-:W-:-:S04]  /*4020*/  F2FP.F16.F32.PACK_AB R4, RZ, R4 ;  /* 0x00000004ff04723e */ /* 0x000fc800000000ff */
[----:B------:R-:W-:Y:S01]  /*4030*/  PRMT R6, R4, 0x7610, R6 ;  /* 0x0000761004067816 */ /* 0x000fe20000000006 */
[----:B------:R-:W-:-:S05]  /*4040*/  @P4 IMAD.MOV.U32 R4, RZ, RZ, R14 ;  /* 0x000000ffff044224 */ /* 0x000fca00078e000e */
[----:B------:R0:W-:Y:S01]  /*4050*/  @P4 STG.E.U16 desc[UR38][R4.64+0x12], R6 ;  /* 0x0000120604004986 */ /* 0x0001e2000c101526 */
[----:B------:R-:W-:-:S04]  /*4060*/  ISETP.NE.AND P4, PT, R115, RZ, PT ;  /* 0x000000ff7300720c */ /* 0x000fc80003f85270 */
[----:B------:R-:W-:-:S13]  /*4070*/  ISETP.GT.AND P4, PT, R3, 0x88, P4 ;  /* 0x000000880300780c */ /* 0x000fda0002784270 */
[----:B0-----:R-:W-:Y:S05]  /*4080*/  @!P4 BRA `(.L_x_102) ;  /* 0x000000000004c947 */ /* 0x001fea0003800000 */
[----:B------:R0:W5:Y:S02]  /*4090*/  LDG.E.LTC128B.U16 R114, desc[UR38][R12.64+0x10] ;  /* 0x000010260c727981 */ /* 0x000164000c1e1520 */
.L_x_102:
[----:B------:R-:W-:Y:S05]  /*40a0*/  BSYNC B1 ;  /* 0x0000000000017941 */ /* 0x000fea0003800000 */
.L_x_101:
        /* <DEDUP_REMOVED lines=9> */
.L_x_104:
[----:B------:R-:W-:Y:S05]  /*4140*/  BSYNC B1 ;  /* 0x0000000000017941 */ /* 0x000fea0003800000 */
.L_x_103:
[----:B-----5:R-:W-:Y:S01]  /*4150*/  HADD2.F32 R4, -RZ, R114.H0_H0 ;  /* 0x20000072ff047230 */ /* 0x020fe20000004100 */
[----:B------:R-:W-:Y:S01]  /*4160*/  ISETP.NE.AND P6, PT, R118, RZ, PT ;  /* 0x000000ff7600720c */ /* 0x000fe20003fc5270 */
        /* <DEDUP_REMOVED lines=8> */
[----:B------:R-:W-:-:S13]  /*41f0*/  ISETP.GT.AND P4, PT, R3, 0x80, P6 ;  /* 0x000000800300780c */ /* 0x000fda0003784270 */
[----:B0-----:R-:W-:Y:S05]  /*4200*/  @!P4 BRA `(.L_x_106) ;  /* 0x000000000004c947 */ /* 0x001fea0003800000 */
[----:B------:R0:W5:Y:S02]  /*4210*/  LDG.E.LTC128B.U16 R114, desc[UR38][R60.64+0x20] ;  /* 0x000020263c727981 */ /* 0x000164000c1e1520 */
.L_x_106:
[----:B------:R-:W-:Y:S05]  /*4220*/  BSYNC B1 ;  /* 0x0000000000017941 */ /* 0x000fea0003800000 */
.L_x_105:
[----:B-----5:R-:W-:Y:S01]  /*4230*/  HADD2.F32 R4, -RZ, R114.H0_H0 ;  /* 0x20000072ff047230 */ /* 0x020fe20000004100 */
[----:B------:R-:W-:Y:S01]  /*4240*/  ISETP.NE.AND P6, PT, R100, RZ, PT ;  /* 0x000000ff6400720c */ /* 0x000fe20003fc5270 */
[----:B------:R-:W-:Y:S03]  /*4250*/  BSSY B1, `(.L_x_107) ;  /* 0x000000b000017945 */ /* 0x000fe60003800000 */
[----:B------:R-:W-:Y:S01]  /*4260*/  FMUL R5, R4, R89 ;  /* 0x0000005904057220 */ /* 0x000fe20000400000 */
[----:B------:R-:W-:-:S03]  /*4270*/  @P4 IMAD.MOV.U32 R4, RZ, RZ, R14 ;  /* 0x000000ffff044224 */ /* 0x000fc600078e000e */
        /* <DEDUP_REMOVED lines=8> */
.L_x_108:
[----:B------:R-:W-:Y:S05]  /*4300*/  BSYNC B1 ;  /* 0x0000000000017941 */ /* 0x000fea0003800000 */
.L_x_107:
        /* <DEDUP_REMOVED lines=13> */
.L_x_110:
[----:B------:R-:W-:Y:S05]  /*43e0*/  BSYNC B1 ;  /* 0x0000000000017941 */ /* 0x000fea0003800000 */
.L_x_109:
[----:B-----5:R-:W-:Y:S01]  /*43f0*/  HADD2.F32 R4, -RZ, R114.H0_H0 ;  /* 0x20000072ff047230 */ /* 0x020fe20000004100 */
[----:B------:R-:W-:Y:S04]  /*4400*/  BSSY B1, `(.L_x_111) ;  /* 0x000000b000017945 */ /* 0x000fe80003800000 */
        /* <DEDUP_REMOVED lines=10> */
.L_x_112:
[----:B------:R-:W-:Y:S05]  /*44b0*/  BSYNC B1 ;  /* 0x0000000000017941 */ /* 0x000fea0003800000 */
.L_x_111:
        /* <DEDUP_REMOVED lines=13> */
.L_x_114:
[----:B------:R-:W-:Y:S05]  /*4590*/  BSYNC B1 ;  /* 0x0000000000017941 */ /* 0x000fea0003800000 */
.L_x_113:
        /* <DEDUP_REMOVED lines=13> */
.L_x_116:
[----:B------:R-:W-:Y:S05]  /*4670*/  BSYNC B1 ;  /* 0x0000000000017941 */ /* 0x000fea0003800000 */
.L_x_115:
        /* <DEDUP_REMOVED lines=13> */
.L_x_118:
[----:B------:R-:W-:Y:S05]  /*4750*/  BSYNC B1 ;  /* 0x0000000000017941 */ /* 0x000fea0003800000 */
.L_x_117:
        /* <DEDUP_REMOVED lines=12> */
.L_x_120:
[----:B------:R-:W-:Y:S05]  /*4820*/  BSYNC B1 ;  /* 0x0000000000017941 */ /* 0x000fea0003800000 */
.L_x_119:
        /* <DEDUP_REMOVED lines=13> */
.L_x_122:
[----:B------:R-:W-:Y:S05]  /*4900*/  BSYNC B1 ;  /* 0x0000000000017941 */ /* 0x000fea0003800000 */
.L_x_121:
        /* <DEDUP_REMOVED lines=13> */
.L_x_124:
[----:B------:R-:W-:Y:S05]  /*49e0*/  BSYNC B1 ;  /* 0x0000000000017941 */ /* 0x000fea0003800000 */
.L_x_123:
        /* <DEDUP_REMOVED lines=13> */
.L_x_126:
[----:B------:R-:W-:Y:S05]  /*4ac0*/  BSYNC B1 ;  /* 0x0000000000017941 */ /* 0x000fea0003800000 */
.L_x_125:
        /* <DEDUP_REMOVED lines=12> */
.L_x_128:
[----:B------:R-:W-:Y:S05]  /*4b90*/  BSYNC B1 ;  /* 0x0000000000017941 */ /* 0x000fea0003800000 */
.L_x_127:
        /* <DEDUP_REMOVED lines=13> */
.L_x_130:
[----:B------:R-:W-:Y:S05]  /*4c70*/  BSYNC B1 ;  /* 0x0000000000017941 */ /* 0x000fea0003800000 */
.L_x_129:
        /* <DEDUP_REMOVED lines=12> */
.L_x_132:
[----:B------:R-:W-:Y:S05]  /*4d40*/  BSYNC B1 ;  /* 0x0000000000017941 */ /* 0x000fea0003800000 */
.L_x_131:
        /* <DEDUP_REMOVED lines=12> */
.L_x_134:
[----:B------:R-:W-:Y:S05]  /*4e10*/  BSYNC B1 ;  /* 0x0000000000017941 */ /* 0x000fea0003800000 */
.L_x_133:
[----:B-----5:R-:W-:Y:S01]  /*4e20*/  HADD2.F32 R4, -RZ, R114.H0_H0 ;  /* 0x20000072ff047230 */ /* 0x020fe20000004100 */
[----:B------:R-:W-:Y:S01]  /*4e30*/  ISETP.GT.AND P5, PT, R3, 0x88, P5 ;  /* 0x000000880300780c */ /* 0x000fe20002fa4270 */
        /* <DEDUP_REMOVED lines=8> */
[----:B------:R-:W-:Y:S05]  /*4ec0*/  @!P5 BRA `(.L_x_136) ;  /* 0x000000000004d947 */ /* 0x000fea0003800000 */
[----:B------:R0:W5:Y:S02]  /*4ed0*/  LDG.E.LTC128B.U16 R114, desc[UR38][R12.64+0x52] ;  /* 0x000052260c727981 */ /* 0x000164000c1e1520 */
.L_x_136:
[----:B------:R-:W-:Y:S05]  /*4ee0*/  BSYNC B1 ;  /* 0x0000000000017941 */ /* 0x000fea0003800000 */
.L_x_135:
[----:B0----5:R-:W-:Y:S01]  /*4ef0*/  HADD2.F32 R4, -RZ, R114.H0_H0 ;  /* 0x20000072ff047230 */ /* 0x021fe20000004100 */
        /* <DEDUP_REMOVED lines=11> */
.L_x_138:
[----:B------:R-:W-:Y:S05]  /*4fb0*/  BSYNC B1 ;  /* 0x0000000000017941 */ /* 0x000fea0003800000 */
.L_x_137:
[----:B0----5:R-:W-:Y:S01]  /*4fc0*/  HADD2.F32 R4, -RZ, R114.H0_H0 ;  /* 0x20000072ff047230 */ /* 0x021fe20000004100 */
        /* <DEDUP_REMOVED lines=11> */
.L_x_140:
[----:B------:R-:W-:Y:S05]  /*5080*/  BSYNC B1 ;  /* 0x0000000000017941 */ /* 0x000fea0003800000 */
.L_x_139:
        /* <DEDUP_REMOVED lines=12> */
.L_x_142:
[----:B------:R-:W-:Y:S05]  /*5150*/  BSYNC B1 ;  /* 0x0000000000017941 */ /* 0x000fea0003800000 */
.L_x_141:
        /* <DEDUP_REMOVED lines=12> */
.L_x_144:
[----:B------:R-:W-:Y:S05]  /*5220*/  BSYNC B1 ;  /* 0x0000000000017941 */ /* 0x000fea0003800000 */
.L_x_143:
        /* <DEDUP_REMOVED lines=12> */
.L_x_146:
[----:B------:R-:W-:Y:S05]  /*52f0*/  BSYNC B1 ;  /* 0x0000000000017941 */ /* 0x000fea0003800000 */
.L_x_145:
        /* <DEDUP_REMOVED lines=12> */
.L_x_148:
[----:B------:R-:W-:Y:S05]  /*53c0*/  BSYNC B1 ;  /* 0x0000000000017941 */ /* 0x000fea0003800000 */
.L_x_147:
        /* <DEDUP_REMOVED lines=9> */
.L_x_150:
[----:B------:R-:W-:Y:S05]  /*5460*/  BSYNC B1 ;  /* 0x0000000000017941 */ /* 0x000fea0003800000 */
.L_x_149:
        /* <DEDUP_REMOVED lines=12> */
.L_x_152:
[----:B------:R-:W-:Y:S05]  /*5530*/  BSYNC B1 ;  /* 0x0000000000017941 */ /* 0x000fea0003800000 */
.L_x_151:
[----:B------:R-:W-:Y:S05]  /*5540*/  @!P0 BRA `(.L_x_153) ;  /* 0x0000001400848947 */ /* 0x000fea0003800000 */
[----:B-----5:R-:W-:-:S05]  /*5550*/  HADD2.F32 R114, -RZ, R114.H0_H0 ;  /* 0x20000072ff727230 */ /* 0x020fca0000004100 */
[----:B------:R-:W-:-:S04]  /*5560*/  FMUL R114, R114, R89 ;  /* 0x0000005972727220 */ /* 0x000fc80000400000 */
[----:B------:R-:W-:-:S05]  /*5570*/  FFMA R114, R55, R88, R114 ;  /* 0x0000005837727223 */ /* 0x000fca0000000072 */
[----:B------:R-:W-:-:S05]  /*5580*/  F2FP.F16.F32.PACK_AB R114, RZ, R114 ;  /* 0x00000072ff72723e */ /* 0x000fca00000000ff */
[----:B------:R0:W-:Y:S01]  /*5590*/  STG.E.U16 desc[UR38][R10.64+0x72], R114 ;  /* 0x000072720a007986 */ /* 0x0001e2000c101526 */
[----:B------:R-:W-:Y:S05]  /*55a0*/  BRA `(.L_x_153) ;  /* 0x00000014006c7947 */ /* 0x000fea0003800000 */
.L_x_30:
[----:B------:R-:W-:Y:S01]  /*55b0*/  ULDC.64 UR4, c[0x0][0x5c0] ;  /* 0x0001700000047ab9 */ /* 0x000fe20000000a00 */
[-C--:B------:R-:W-:Y:S01]  /*55c0*/  FMUL R56, R56, R88.reuse ;  /* 0x0000005838387220 */ /* 0x080fe20000400000 */
[----:B------:R-:W-:Y:S01]  /*55d0*/  LEA R10, P1, R110, UR4, 0x1 ;  /* 0x000000046e0a7c11 */ /* 0x000fe2000f8208ff */
[----:B------:R-:W-:Y:S01]  /*55e0*/  IMAD.SHL.U32 R7, R94, 0x2, RZ ;  /* 0x000000025e077824 */ /* 0x000fe200078e00ff */
[----:B------:R-:W-:Y:S01]  /*55f0*/  ISETP.GT.AND P3, PT, R4, 0x1, PT ;  /* 0x000000010400780c */ /* 0x000fe20003f64270 */
[----:B------:R-:W-:Y:S01]  /*5600*/  FMUL R57, R57, R88 ;  /* 0x0000005839397220 */ /* 0x000fe20000400000 */
[----:B------:R-:W-:Y:S01]  /*5610*/  F2FP.F16.F32.PACK_AB R56, RZ, R56 ;  /* 0x00000038ff38723e */ /* 0x000fe200000000ff */
[-C--:B------:R-:W-:Y:S01]  /*5620*/  FMUL R58, R58, R88.reuse ;  /* 0x000000583a3a7220 */ /* 0x080fe20000400000 */
[----:B------:R-:W-:Y:S01]  /*5630*/  LEA.HI.X R11, R110, UR5, R103, 0x1, P1 ;  /* 0x000000056e0b7c11 */ /* 0x000fe200088f0c67 */
[-C--:B------:R-:W-:Y:S01]  /*5640*/  FMUL R59, R59, R88.reuse ;  /* 0x000000583b3b7220 */ /* 0x080fe20000400000 */
[----:B------:R-:W-:Y:S01]  /*5650*/  ISETP.GT.AND P1, PT, R3, RZ, P3 ;  /* 0x000000ff0300720c */ /* 0x000fe20001f24270 */
[----:B------:R-:W-:Y:S01]  /*5660*/  IMAD.SHL.U32 R19, R95, 0x2, RZ ;  /* 0x000000025f137824 */ /* 0x000fe200078e00ff */
[----:B------:R-:W-:Y:S01]  /*5670*/  ISETP.GT.AND P2, PT, R3, 0x8, P6 ;  /* 0x000000080300780c */ /* 0x000fe20003744270 */
[----:B------:R-:W-:Y:S01]  /*5680*/  @P0 STG.E.U16 desc[UR38][R10.64], R56 ;  /* 0x000000380a000986 */ /* 0x000fe2000c101526 */
[----:B------:R-:W-:Y:S01]  /*5690*/  SHF.L.U64.HI R5, R94, 0x1, R93 ;  /* 0x000000015e057819 */ /* 0x000fe2000001025d */
[----:B------:R-:W-:Y:S01]  /*56a0*/  FMUL R60, R60, R88 ;  /* 0x000000583c3c7220 */ /* 0x000fe20000400000 */
[----:B------:R-:W-:Y:S01]  /*56b0*/  IADD3 R8, P0, R7, R10, RZ ;  /* 0x0000000a07087210 */ /* 0x000fe20007f1e0ff */
[-C--:B------:R-:W-:Y:S01]  /*56c0*/  FMUL R61, R61, R88.reuse ;  /* 0x000000583d3d7220 */ /* 0x080fe20000400000 */
[----:B------:R-:W-:Y:S01]  /*56d0*/  F2FP.F16.F32.PACK_AB R57, RZ, R57 ;  /* 0x00000039ff39723e */ /* 0x000fe200000000ff */
[----:B------:R-:W-:Y:S01]  /*56e0*/  FMUL R63, R63, R88 ;  /* 0x000000583f3f7220 */ /* 0x000fe20000400000 */
[----:B------:R-:W-:Y:S01]  /*56f0*/  F2FP.F16.F32.PACK_AB R58, RZ, R58 ;  /* 0x0000003aff3a723e */ /* 0x000fe200000000ff */
[----:B------:R-:W-:Y:S01]  /*5700*/  IMAD.X R9, R5, 0x1, R11, P0 ;  /* 0x0000000105097824 */ /* 0x000fe200000e060b */
[----:B------:R-:W-:Y:S01]  /*5710*/  ISETP.GT.AND P0, PT, R3, 0x8, P3 ;  /* 0x000000080300780c */ /* 0x000fe20001f04270 */
[----:B------:R-:W-:Y:S01]  /*5720*/  @P1 STG.E.U16 desc[UR38][R10.64+0x2], R57 ;  /* 0x000002390a001986 */ /* 0x000fe2000c101526 */
[----:B------:R-:W-:Y:S01]  /*5730*/  F2FP.F16.F32.PACK_AB R59, RZ, R59 ;  /* 0x0000003bff3b723e */ /* 0x000fe200000000ff */
[----:B------:R-:W-:Y:S01]  /*5740*/  FMUL R62, R62, R88 ;  /* 0x000000583e3e7220 */ /* 0x000fe20000400000 */
[----:B------:R-:W-:Y:S01]  /*5750*/  SHF.L.U64.HI R13, R95, 0x1, R92 ;  /* 0x000000015f0d7819 */ /* 0x000fe2000001025c */
[----:B------:R-:W-:Y:S01]  /*5760*/  @P2 STG.E.U16 desc[UR38][R8.64], R58 ;  /* 0x0000003a08002986 */ /* 0x000fe2000c101526 */
[----:B------:R-:W-:Y:S01]  /*5770*/  IADD3 R6, P1, P2, R19, R10, R7 ;  /* 0x0000000a13067210 */ /* 0x000fe20007a3e007 */
[-C--:B------:R-:W-:Y:S01]  /*5780*/  FMUL R64, R64, R88.reuse ;  /* 0x0000005840407220 */ /* 0x080fe20000400000 */
[C---:B------:R-:W-:Y:S01]  /*5790*/  ISETP.GT.AND P4, PT, R4.reuse, 0x8, PT ;  /* 0x000000080400780c */ /* 0x040fe20003f84270 */
[-C--:B------:R-:W-:Y:S01]  /*57a0*/  FMUL R65, R65, R88.reuse ;  /* 0x0000005841417220 */ /* 0x080fe20000400000 */
[----:B------:R-:W-:Y:S01]  /*57b0*/  ISETP.GT.AND P3, PT, R4, 0x9, PT ;  /* 0x000000090400780c */ /* 0x000fe20003f64270 */
[-C--:B------:R-:W-:Y:S01]  /*57c0*/  FMUL R66, R66, R88.reuse ;  /* 0x0000005842427220 */ /* 0x080fe20000400000 */
[----:B------:R-:W-:Y:S01]  /*57d0*/  IADD3.X R7, R13, R11, R5, P1, P2 ;  /* 0x0000000b0d077210 */ /* 0x000fe20000fe4405 */
[----:B------:R-:W-:Y:S01]  /*57e0*/  @P0 STG.E.U16 desc[UR38][R8.64+0x2], R59 ;  /* 0x0000023b08000986 */ /* 0x000fe2000c101526 */
[----:B------:R-:W-:Y:S01]  /*57f0*/  ISETP.GT.AND P1, PT, R3, RZ, P4 ;  /* 0x000000ff0300720c */ /* 0x000fe20002724270 */
[-C--:B------:R-:W-:Y:S01]  /*5800*/  FMUL R67, R67, R88.reuse ;  /* 0x0000005843437220 */ /* 0x080fe20000400000 */
[----:B------:R-:W-:Y:S01]  /*5810*/  ISETP.GT.AND P0, PT, R3, RZ, P3 ;  /* 0x000000ff0300720c */ /* 0x000fe20001f04270 */
[----:B------:R-:W-:Y:S01]  /*5820*/  FMUL R68, R68, R88 ;  /* 0x0000005844447220 */ /* 0x000fe20000400000 */
[----:B------:R-:W-:Y:S01]  /*5830*/  F2FP.F16.F32.PACK_AB R60, RZ, R60 ;  /* 0x0000003cff3c723e */ /* 0x000fe200000000ff */
[-C--:B------:R-:W-:Y:S01]  /*5840*/  FMUL R69, R69, R88.reuse ;  /* 0x0000005845457220 */ /* 0x080fe20000400000 */
[----:B------:R-:W-:Y:S01]  /*5850*/  F2FP.F16.F32.PACK_AB R61, RZ, R61 ;  /* 0x0000003dff3d723e */ /* 0x000fe200000000ff */
[-C--:B------:R-:W-:Y:S01]  /*5860*/  FMUL R70, R70, R88.reuse ;  /* 0x0000005846467220 */ /* 0x080fe20000400000 */
[----:B------:R-:W-:Y:S01]  /*5870*/  F2FP.F16.F32.PACK_AB R63, RZ, R63 ;  /* 0x0000003fff3f723e */ /* 0x000fe200000000ff */
[----:B------:R-:W-:Y:S01]  /*5880*/  FMUL R71, R71, R88 ;  /* 0x0000005847477220 */ /* 0x000fe20000400000 */
[----:B------:R-:W-:Y:S01]  /*5890*/  F2FP.F16.F32.PACK_AB R62, RZ, R62 ;  /* 0x0000003eff3e723e */ /* 0x000fe200000000ff */
[----:B------:R-:W-:Y:S01]  /*58a0*/  FMUL R72, R72, R88 ;  /* 0x0000005848487220 */ /* 0x000fe20000400000 */
[----:B------:R-:W-:Y:S01]  /*58b0*/  F2FP.F16.F32.PACK_AB R64, RZ, R64 ;  /* 0x00000040ff40723e */ /* 0x000fe200000000ff */
[----:B------:R-:W-:Y:S01]  /*58c0*/  @P1 STG.E.U16 desc[UR38][R10.64+0x10], R60 ;  /* 0x0000103c0a001986 */ /* 0x000fe2000c101526 */
[----:B------:R-:W-:Y:S01]  /*58d0*/  ISETP.GT.AND P1, PT, R3, 0x8, P4 ;  /* 0x000000080300780c */ /* 0x000fe20002724270 */
[-C--:B------:R-:W-:Y:S01]  /*58e0*/  FMUL R73, R73, R88.reuse ;  /* 0x0000005849497220 */ /* 0x080fe20000400000 */
[----:B------:R-:W-:Y:S01]  /*58f0*/  ISETP.GT.AND P2, PT, R4, 0x11, PT ;  /* 0x000000110400780c */ /* 0x000fe20003f44270 */
[----:B------:R-:W-:Y:S01]  /*5900*/  @P0 STG.E.U16 desc[UR38][R10.64+0x12], R61 ;  /* 0x0000123d0a000986 */ /* 0x000fe2000c101526 */
[----:B------:R-:W-:Y:S01]  /*5910*/  ISETP.GT.AND P0, PT, R3, 0x8, P3 ;  /* 0x000000080300780c */ /* 0x000fe20001f04270 */
[-C--:B------:R-:W-:Y:S01]  /*5920*/  FMUL R74, R74, R88.reuse ;  /* 0x000000584a4a7220 */ /* 0x080fe20000400000 */
[----:B------:R-:W-:Y:S01]  /*5930*/  ISETP.GT.AND P3, PT, R4, 0x10, PT ;  /* 0x000000100400780c */ /* 0x000fe20003f64270 */
[-C--:B------:R-:W-:Y:S01]  /*5940*/  FMUL R75, R75, R88.reuse ;  /* 0x000000584b4b7220 */ /* 0x080fe20000400000 */
[----:B------:R-:W-:Y:S01]  /*5950*/  F2FP.F16.F32.PACK_AB R65, RZ, R65 ;  /* 0x00000041ff41723e */ /* 0x000fe200000000ff */
[----:B------:R-:W-:Y:S01]  /*5960*/  FMUL R76, R76, R88 ;  /* 0x000000584c4c7220 */ /* 0x000fe20000400000 */
[----:B------:R-:W-:Y:S01]  /*5970*/  F2FP.F16.F32.PACK_AB R66, RZ, R66 ;  /* 0x00000042ff42723e */ /* 0x000fe200000000ff */
[----:B------:R-:W-:Y:S01]  /*5980*/  FMUL R77, R77, R88 ;  /* 0x000000584d4d7220 */ /* 0x000fe20000400000 */
[----:B------:R-:W-:Y:S01]  /*5990*/  F2FP.F16.F32.PACK_AB R67, RZ, R67 ;  /* 0x00000043ff43723e */ /* 0x000fe200000000ff */
[----:B------:R-:W-:Y:S01]  /*59a0*/  @P1 STG.E.U16 desc[UR38][R8.64+0x10], R62 ;  /* 0x0000103e08001986 */ /* 0x000fe2000c101526 */
[----:B------:R-:W-:Y:S01]  /*59b0*/  F2FP.F16.F32.PACK_AB R68, RZ, R68 ;  /* 0x00000044ff44723e */ /* 0x000fe200000000ff */
[-C--:B------:R-:W-:Y:S01]  /*59c0*/  FMUL R78, R78, R88.reuse ;  /* 0x000000584e4e7220 */ /* 0x080fe20000400000 */
[----:B------:R-:W-:Y:S01]  /*59d0*/  ISETP.GT.AND P1, PT, R4, 0x19, PT ;  /* 0x000000190400780c */ /* 0x000fe20003f24270 */
[----:B------:R-:W-:Y:S01]  /*59e0*/  @P0 STG.E.U16 desc[UR38][R8.64+0x12], R63 ;  /* 0x0000123f08000986 */ /* 0x000fe2000c101526 */
[----:B------:R-:W-:Y:S01]  /*59f0*/  ISETP.GT.AND P0, PT, R3, RZ, P3 ;  /* 0x000000ff0300720c */ /* 0x000fe20001f04270 */
[-C--:B------:R-:W-:Y:S01]  /*5a00*/  FMUL R79, R79, R88.reuse ;  /* 0x000000584f4f7220 */ /* 0x080fe20000400000 */
[----:B------:R-:W-:Y:S01]  /*5a10*/  F2FP.F16.F32.PACK_AB R69, RZ, R69 ;  /* 0x00000045ff45723e */ /* 0x000fe200000000ff */
[----:B------:R-:W-:Y:S01]  /*5a20*/  FMUL R80, R80, R88 ;  /* 0x0000005850507220 */ /* 0x000fe20000400000 */
[----:B------:R-:W-:Y:S01]  /*5a30*/  F2FP.F16.F32.PACK_AB R70, RZ, R70 ;  /* 0x00000046ff46723e */ /* 0x000fe200000000ff */
        /* <DEDUP_REMOVED lines=8> */
[----:B------:R-:W-:Y:S01]  /*5ac0*/  @P0 STG.E.U16 desc[UR38][R10.64+0x20], R64 ;  /* 0x000020400a000986 */ /* 0x000fe2000c101526 */
[----:B------:R-:W-:Y:S01]  /*5ad0*/  ISETP.GT.AND P0, PT, R3, RZ, P2 ;  /* 0x000000ff0300720c */ /* 0x000fe20001704270 */
[-C--:B------:R-:W-:Y:S01]  /*5ae0*/  FMUL R85, R85, R88.reuse ;  /* 0x0000005855557220 */ /* 0x080fe20000400000 */
[----:B------:R-:W-:Y:S01]  /*5af0*/  F2FP.F16.F32.PACK_AB R75, RZ, R75 ;  /* 0x0000004bff4b723e */ /* 0x000fe200000000ff */
[-C--:B------:R-:W-:Y:S01]  /*5b00*/  FMUL R86, R86, R88.reuse ;  /* 0x0000005856567220 */ /* 0x080fe20000400000 */
[----:B------:R-:W-:Y:S01]  /*5b10*/  ISETP.GT.AND P5, PT, R4, 0x28, PT ;  /* 0x000000280400780c */ /* 0x000fe20003fa4270 */
[----:B------:R-:W-:Y:S01]  /*5b20*/  FMUL R87, R87, R88 ;  /* 0x0000005857577220 */ /* 0x000fe20000400000 */
[----:B------:R-:W-:Y:S01]  /*5b30*/  F2FP.F16.F32.PACK_AB R76, RZ, R76 ;  /* 0x0000004cff4c723e */ /* 0x000fe200000000ff */
[-C--:B------:R-:W-:Y:S01]  /*5b40*/  FMUL R24, R24, R88.reuse ;  /* 0x0000005818187220 */ /* 0x080fe20000400000 */
[----:B------:R-:W-:Y:S01]  /*5b50*/  ISETP.GT.AND P4, PT, R4, 0x29, PT ;  /* 0x000000290400780c */ /* 0x000fe20003f84270 */
[-C--:B------:R-:W-:Y:S01]  /*5b60*/  FMUL R25, R25, R88.reuse ;  /* 0x0000005819197220 */ /* 0x080fe20000400000 */
[----:B------:R-:W-:Y:S01]  /*5b70*/  F2FP.F16.F32.PACK_AB R77, RZ, R77 ;  /* 0x0000004dff4d723e */ /* 0x000fe200000000ff */
[----:B------:R-:W-:Y:S01]  /*5b80*/  FMUL R26, R26, R88 ;  /* 0x000000581a1a7220 */ /* 0x000fe20000400000 */
[----:B------:R-:W-:Y:S01]  /*5b90*/  F2FP.F16.F32.PACK_AB R78, RZ, R78 ;  /* 0x0000004eff4e723e */ /* 0x000fe200000000ff */
[----:B------:R-:W-:Y:S01]  /*5ba0*/  @P0 STG.E.U16 desc[UR38][R10.64+0x22], R65 ;  /* 0x000022410a000986 */ /* 0x000fe2000c101526 */
[----:B------:R-:W-:Y:S01]  /*5bb0*/  ISETP.GT.AND P0, PT, R3, 0x8, P3 ;  /* 0x000000080300780c */ /* 0x000fe20001f04270 */
[-C--:B------:R-:W-:Y:S01]  /*5bc0*/  FMUL R27, R27, R88.reuse ;  /* 0x000000581b1b7220 */ /* 0x080fe20000400000 */
[----:B------:R-:W-:Y:S01]  /*5bd0*/  F2FP.F16.F32.PACK_AB R79, RZ, R79 ;  /* 0x0000004fff4f723e */ /* 0x000fe200000000ff */
[-C--:B------:R-:W-:Y:S01]  /*5be0*/  FMUL R28, R28, R88.reuse ;  /* 0x000000581c1c7220 */ /* 0x080fe20000400000 */
[----:B------:R-:W-:Y:S01]  /*5bf0*/  ISETP.GT.AND P3, PT, R4, 0x30, PT ;  /* 0x000000300400780c */ /* 0x000fe20003f64270 */
        /* <DEDUP_REMOVED lines=8> */
[----:B------:R-:W-:Y:S01]  /*5c80*/  @P0 STG.E.U16 desc[UR38][R8.64+0x20], R66 ;  /* 0x0000204208000986 */ /* 0x000fe2000c101526 */
[----:B------:R-:W-:Y:S01]  /*5c90*/  ISETP.GT.AND P0, PT, R3, 0x8, P2 ;  /* 0x000000080300780c */ /* 0x000fe20001704270 */
[-C--:B------:R-:W-:Y:S01]  /*5ca0*/  FMUL R33, R33, R88.reuse ;  /* 0x0000005821217220 */ /* 0x080fe20000400000 */
[----:B------:R-:W-:Y:S01]  /*5cb0*/  ISETP.GT.AND P2, PT, R4, 0x18, PT ;  /* 0x000000180400780c */ /* 0x000fe20003f44270 */
[----:B------:R-:W-:Y:S01]  /*5cc0*/  FMUL R34, R34, R88 ;  /* 0x0000005822227220 */ /* 0x000fe20000400000 */
[----:B------:R-:W-:Y:S01]  /*5cd0*/  F2FP.F16.F32.PACK_AB R84, RZ, R84 ;  /* 0x00000054ff54723e */ /* 0x000fe200000000ff */
[-C--:B------:R-:W-:Y:S01]  /*5ce0*/  FMUL R35, R35, R88.reuse ;  /* 0x0000005823237220 */ /* 0x080fe20000400000 */
[----:B------:R-:W-:Y:S01]  /*5cf0*/  P2R R5, PR, RZ, 0x20 ;  /* 0x00000020ff057803 */ /* 0x000fe20000000000 */
[-C--:B------:R-:W-:Y:S01]  /*5d00*/  FMUL R36, R36, R88.reuse ;  /* 0x0000005824247220 */ /* 0x080fe20000400000 */
[----:B------:R-:W-:Y:S01]  /*5d10*/  F2FP.F16.F32.PACK_AB R85, RZ, R85 ;  /* 0x00000055ff55723e */ /* 0x000fe200000000ff */
[----:B------:R-:W-:Y:S01]  /*5d20*/  FMUL R37, R37, R88 ;  /* 0x0000005825257220 */ /* 0x000fe20000400000 */
[----:B------:R-:W-:Y:S01]  /*5d30*/  F2FP.F16.F32.PACK_AB R86, RZ, R86 ;  /* 0x00000056ff56723e */ /* 0x000fe200000000ff */
[-C--:B------:R-:W-:Y:S01]  /*5d40*/  FMUL R38, R38, R88.reuse ;  /* 0x0000005826267220 */ /* 0x080fe20000400000 */
[----:B------:R-:W-:Y:S01]  /*5d50*/  F2FP.F16.F32.PACK_AB R87, RZ, R87 ;  /* 0x00000057ff57723e */ /* 0x000fe200000000ff */
[----:B------:R-:W-:Y:S01]  /*5d60*/  @P0 STG.E.U16 desc[UR38][R8.64+0x22], R67 ;  /* 0x0000224308000986 */ /* 0x000fe2000c101526 */
[----:B------:R-:W-:Y:S01]  /*5d70*/  ISETP.GT.AND P0, PT, R3, RZ, P2 ;  /* 0x000000ff0300720c */ /* 0x000fe20001704270 */
        /* <DEDUP_REMOVED lines=36> */
[----:B------:R-:W-:Y:S01]  /*5fc0*/  FMUL R55, R55, R88 ;  /* 0x0000005837377220 */ /* 0x000fe20000400000 */
[----:B------:R-:W-:-:S02]  /*5fd0*/  F2FP.F16.F32.PACK_AB R39, RZ, R39 ;  /* 0x00000027ff27723e */ /* 0x000fc400000000ff */
[----:B------:R-:W-:Y:S01]  /*5fe0*/  F2FP.F16.F32.PACK_AB R40, RZ, R40 ;  /* 0x00000028ff28723e */ /* 0x000fe200000000ff */
[----:B------:R-:W-:Y:S01]  /*5ff0*/  @P0 STG.E.U16 desc[UR38][R8.64+0x30], R70 ;  /* 0x0000304608000986 */ /* 0x000fe2000c101526 */
[----:B------:R-:W-:Y:S02]  /*6000*/  ISETP.GT.AND P0, PT, R3, 0x8, P1 ;  /* 0x000000080300780c */ /* 0x000fe40000f04270 */
[----:B------:R-:W-:Y:S02]  /*6010*/  ISETP.GT.AND P1, PT, R4, 0x21, PT ;  /* 0x000000210400780c */ /* 0x000fe40003f24270 */
[----:B------:R-:W-:Y:S02]  /*6020*/  F2FP.F16.F32.PACK_AB R41, RZ, R41 ;  /* 0x00000029ff29723e */ /* 0x000fe400000000ff */
[----:B------:R-:W-:Y:S02]  /*6030*/  F2FP.F16.F32.PACK_AB R42, RZ, R42 ;  /* 0x0000002aff2a723e */ /* 0x000fe400000000ff */
[----:B------:R-:W-:-:S02]  /*6040*/  F2FP.F16.F32.PACK_AB R43, RZ, R43 ;  /* 0x0000002bff2b723e */ /* 0x000fc400000000ff */
[----:B------:R-:W-:Y:S02]  /*6050*/  F2FP.F16.F32.PACK_AB R44, RZ, R44 ;  /* 0x0000002cff2c723e */ /* 0x000fe400000000ff */
[----:B------:R-:W-:Y:S01]  /*6060*/  F2FP.F16.F32.PACK_AB R45, RZ, R45 ;  /* 0x0000002dff2d723e */ /* 0x000fe200000000ff */
[----:B------:R-:W-:Y:S01]  /*6070*/  @P0 STG.E.U16 desc[UR38][R8.64+0x32], R71 ;  /* 0x0000324708000986 */ /* 0x000fe2000c101526 */
[----:B------:R-:W-:Y:S02]  /*6080*/  ISETP.GT.AND P0, PT, R3, RZ, P2 ;  /* 0x000000ff0300720c */ /* 0x000fe40001704270 */
[----:B------:R-:W-:Y:S02]  /*6090*/  F2FP.F16.F32.PACK_AB R46, RZ, R46 ;  /* 0x0000002eff2e723e */ /* 0x000fe400000000ff */
[----:B------:R-:W-:Y:S02]  /*60a0*/  F2FP.F16.F32.PACK_AB R47, RZ, R47 ;  /* 0x0000002fff2f723e */ /* 0x000fe400000000ff */
[----:B------:R-:W-:-:S02]  /*60b0*/  F2FP.F16.F32.PACK_AB R48, RZ, R48 ;  /* 0x00000030ff30723e */ /* 0x000fc400000000ff */
[----:B------:R-:W-:Y:S02]  /*60c0*/  F2FP.F16.F32.PACK_AB R49, RZ, R49 ;  /* 0x00000031ff31723e */ /* 0x000fe400000000ff */
[----:B------:R-:W-:Y:S02]  /*60d0*/  F2FP.F16.F32.PACK_AB R50, RZ, R50 ;  /* 0x00000032ff32723e */ /* 0x000fe400000000ff */
[----:B------:R-:W-:Y:S01]  /*60e0*/  F2FP.F16.F32.PACK_AB R51, RZ, R51 ;  /* 0x00000033ff33723e */ /* 0x000fe200000000ff */
[----:B------:R-:W-:Y:S01]  /*60f0*/  @P0 STG.E.U16 desc[UR38][R10.64+0x40], R72 ;  /* 0x000040480a000986 */ /* 0x000fe2000c101526 */
[----:B------:R-:W-:Y:S02]  /*6100*/  ISETP.GT.AND P0, PT, R3, RZ, P1 ;  /* 0x000000ff0300720c */ /* 0x000fe40000f04270 */
[----:B------:R-:W-:Y:S02]  /*6110*/  F2FP.F16.F32.PACK_AB R52, RZ, R52 ;  /* 0x00000034ff34723e */ /* 0x000fe400000000ff */
[----:B------:R-:W-:-:S02]  /*6120*/  F2FP.F16.F32.PACK_AB R53, RZ, R53 ;  /* 0x00000035ff35723e */ /* 0x000fc400000000ff */
[----:B------:R-:W-:Y:S02]  /*6130*/  F2FP.F16.F32.PACK_AB R54, RZ, R54 ;  /* 0x00000036ff36723e */ /* 0x000fe400000000ff */
[----:B------:R-:W-:-:S05]  /*6140*/  F2FP.F16.F32.PACK_AB R55, RZ, R55 ;  /* 0x00000037ff37723e */ /* 0x000fca00000000ff */
[----:B------:R-:W-:Y:S01]  /*6150*/  @P0 STG.E.U16 desc[UR38][R10.64+0x42], R73 ;  /* 0x000042490a000986 */ /* 0x000fe2000c101526 */
[----:B------:R-:W-:Y:S02]  /*6160*/  ISETP.GT.AND P0, PT, R3, 0x8, P2 ;  /* 0x000000080300780c */ /* 0x000fe40001704270 */
[----:B------:R-:W-:-:S11]  /*6170*/  ISETP.GT.AND P2, PT, R4, 0x38, PT ;  /* 0x000000380400780c */ /* 0x000fd60003f44270 */
[----:B------:R-:W-:Y:S01]  /*6180*/  @P0 STG.E.U16 desc[UR38][R8.64+0x40], R74 ;  /* 0x0000404a08000986 */ /* 0x000fe2000c101526 */
[----:B------:R-:W-:-:S13]  /*6190*/  ISETP.GT.AND P0, PT, R3, 0x8, P1 ;  /* 0x000000080300780c */ /* 0x000fda0000f04270 */
[----:B------:R-:W-:Y:S01]  /*61a0*/  @P0 STG.E.U16 desc[UR38][R8.64+0x42], R75 ;  /* 0x0000424b08000986 */ /* 0x000fe2000c101526 */
[----:B------:R-:W-:-:S13]  /*61b0*/  ISETP.GT.AND P0, PT, R3, RZ, P5 ;  /* 0x000000ff0300720c */ /* 0x000fda0002f04270 */
[----:B------:R-:W-:Y:S01]  /*61c0*/  @P0 STG.E.U16 desc[UR38][R10.64+0x50], R76 ;  /* 0x0000504c0a000986 */ /* 0x000fe2000c101526 */
[----:B------:R-:W-:-:S13]  /*61d0*/  ISETP.GT.AND P0, PT, R3, RZ, P4 ;  /* 0x000000ff0300720c */ /* 0x000fda0002704270 */
[----:B------:R-:W-:Y:S01]  /*61e0*/  @P0 STG.E.U16 desc[UR38][R10.64+0x52], R77 ;  /* 0x0000524d0a000986 */ /* 0x000fe2000c101526 */
[----:B------:R-:W-:-:S13]  /*61f0*/  ISETP.GT.AND P0, PT, R3, 0x8, P5 ;  /* 0x000000080300780c */ /* 0x000fda0002f04270 */
[----:B------:R-:W-:Y:S01]  /*6200*/  @P0 STG.E.U16 desc[UR38][R8.64+0x50], R78 ;  /* 0x0000504e08000986 */ /* 0x000fe2000c101526 */
[----:B------:R-:W-:-:S13]  /*6210*/  ISETP.GT.AND P0, PT, R3, 0x8, P4 ;  /* 0x000000080300780c */ /* 0x000fda0002704270 */
[----:B------:R-:W-:Y:S01]  /*6220*/  @P0 STG.E.U16 desc[UR38][R8.64+0x52], R79 ;  /* 0x0000524f08000986 */ /* 0x000fe2000c101526 */
[----:B------:R-:W-:-:S13]  /*6230*/  ISETP.GT.AND P0, PT, R3, RZ, P3 ;  /* 0x000000ff0300720c */ /* 0x000fda0001f04270 */
[----:B------:R-:W-:Y:S01]  /*6240*/  @P0 STG.E.U16 desc[UR38][R10.64+0x60], R80 ;  /* 0x000060500a000986 */ /* 0x000fe2000c101526 */
[----:B------:R-:W-:-:S04]  /*6250*/  ISETP.GT.AND P0, PT, R4, 0x31, PT ;  /* 0x000000310400780c */ /* 0x000fc80003f04270 */
[----:B------:R-:W-:-:S13]  /*6260*/  ISETP.GT.AND P1, PT, R3, RZ, P0 ;  /* 0x000000ff0300720c */ /* 0x000fda0000724270 */
[----:B------:R-:W-:Y:S01]  /*6270*/  @P1 STG.E.U16 desc[UR38][R10.64+0x62], R81 ;  /* 0x000062510a001986 */ /* 0x000fe2000c101526 */
[----:B------:R-:W-:-:S13]  /*6280*/  ISETP.GT.AND P1, PT, R3, 0x8, P3 ;  /* 0x000000080300780c */ /* 0x000fda0001f24270 */
[----:B------:R-:W-:Y:S01]  /*6290*/  @P1 STG.E.U16 desc[UR38][R8.64+0x60], R82 ;  /* 0x0000605208001986 */ /* 0x000fe2000c101526 */
[----:B------:R-:W-:-:S13]  /*62a0*/  ISETP.GT.AND P1, PT, R3, 0x8, P0 ;  /* 0x000000080300780c */ /* 0x000fda0000724270 */
[----:B------:R-:W-:Y:S01]  /*62b0*/  @P1 STG.E.U16 desc[UR38][R8.64+0x62], R83 ;  /* 0x0000625308001986 */ /* 0x000fe2000c101526 */
[----:B------:R-:W-:-:S05]  /*62c0*/  IADD3 R14, P1, R19, R8, RZ ;  /* 0x00000008130e7210 */ /* 0x000fca0007f3e0ff */
[----:B------:R-:W-:Y:S01]  /*62d0*/  IMAD.X R15, R13, 0x1, R9, P1 ;  /* 0x000000010d0f7824 */ /* 0x000fe200008e0609 */
[----:B------:R-:W-:-:S13]  /*62e0*/  ISETP.GT.AND P1, PT, R3, RZ, P2 ;  /* 0x000000ff0300720c */ /* 0x000fda0001724270 */
[----:B------:R-:W-:Y:S01]  /*62f0*/  @P1 STG.E.U16 desc[UR38][R10.64+0x70], R84 ;  /* 0x000070540a001986 */ /* 0x000fe2000c101526 */
[----:B------:R-:W-:-:S05]  /*6300*/  IADD3 R20, P1, R19, R8, RZ ;  /* 0x0000000813147210 */ /* 0x000fca0007f3e0ff */
[----:B------:R-:W-:Y:S01]  /*6310*/  IMAD.X R21, R13, 0x1, R9, P1 ;  /* 0x000000010d157824 */ /* 0x000fe200008e0609 */
[----:B------:R-:W-:-:S05]  /*6320*/  IADD3 R12, P1, R19, R10, RZ ;  /* 0x0000000a130c7210 */ /* 0x000fca0007f3e0ff */
[----:B------:R-:W-:Y:S01]  /*6330*/  IMAD.X R13, R13, 0x1, R11, P1 ;  /* 0x000000010d0d7824 */ /* 0x000fe200008e060b */
[----:B------:R-:W-:-:S04]  /*6340*/  ISETP.GT.AND P1, PT, R4, 0x39, PT ;  /* 0x000000390400780c */ /* 0x000fc80003f24270 */
[----:B------:R-:W-:-:S13]  /*6350*/  ISETP.GT.AND P5, PT, R3, RZ, P1 ;  /* 0x000000ff0300720c */ /* 0x000fda0000fa4270 */
[----:B------:R-:W-:Y:S01]  /*6360*/  @P5 STG.E.U16 desc[UR38][R10.64+0x72], R85 ;  /* 0x000072550a005986 */ /* 0x000fe2000c101526 */
[----:B------:R-:W-:-:S13]  /*6370*/  ISETP.GT.AND P5, PT, R3, 0x8, P2 ;  /* 0x000000080300780c */ /* 0x000fda00017a4270 */
[----:B------:R-:W-:Y:S01]  /*6380*/  @P5 STG.E.U16 desc[UR38][R8.64+0x70], R86 ;  /* 0x0000705608005986 */ /* 0x000fe2000c101526 */
[----:B------:R-:W-:-:S13]  /*6390*/  ISETP.GT.AND P5, PT, R3, 0x8, P1 ;  /* 0x000000080300780c */ /* 0x000fda0000fa4270 */
[----:B------:R0:W-:Y:S01]  /*63a0*/  @P5 STG.E.U16 desc[UR38][R8.64+0x72], R87 ;  /* 0x0000725708005986 */ /* 0x0001e2000c101526 */
[C---:B------:R-:W-:Y:S02]  /*63b0*/  ISETP.GT.AND P5, PT, R3.reuse, 0x80, P6 ;  /* 0x000000800300780c */ /* 0x040fe400037a4270 */
[----:B------:R-:W-:-:S11]  /*63c0*/  ISETP.GT.AND P6, PT, R3, 0x88, P6 ;  /* 0x000000880300780c */ /* 0x000fd600037c4270 */
[----:B------:R-:W-:Y:S01]  /*63d0*/  @P5 STG.E.U16 desc[UR38][R12.64], R24 ;  /* 0x000000180c005986 */ /* 0x000fe2000c101526 */
[----:B------:R-:W-:-:S04]  /*63e0*/  ISETP.GT.AND P5, PT, R4, 0x1, PT ;  /* 0x000000010400780c */ /* 0x000fc80003fa4270 */
[----:B------:R-:W-:-:S13]  /*63f0*/  ISETP.GT.AND P5, PT, R3, 0x80, P5 ;  /* 0x000000800300780c */ /* 0x000fda0002fa4270 */
[----:B0-----:R-:W-:Y:S02]  /*6400*/  @P5 IMAD.MOV.U32 R8, RZ, RZ, R12 ;  /* 0x000000ffff085224 */ /* 0x001fe400078e000c */
[----:B------:R-:W-:-:S05]  /*6410*/  @P5 IMAD.MOV.U32 R9, RZ, RZ, R13 ;  /* 0x000000ffff095224 */ /* 0x000fca00078e000d */
[----:B------:R0:W-:Y:S01]  /*6420*/  @P5 STG.E.U16 desc[UR38][R8.64+0x2], R25 ;  /* 0x0000021908005986 */ /* 0x0001e2000c101526 */
[----:B------:R-:W-:-:S03]  /*6430*/  ISETP.NE.AND P5, PT, R5, RZ, PT ;  /* 0x000000ff0500720c */ /* 0x000fc60003fa5270 */
[----:B------:R-:W-:Y:S01]  /*6440*/  @P6 STG.E.U16 desc[UR38][R14.64], R26 ;  /* 0x0000001a0e006986 */ /* 0x000fe2000c101526 */
[----:B------:R-:W-:-:S04]  /*6450*/  ISETP.GT.AND P6, PT, R4, 0x1, PT ;  /* 0x000000010400780c */ /* 0x000fc80003fc4270 */
[----:B------:R-:W-:-:S13]  /*6460*/  ISETP.GT.AND P6, PT, R3, 0x88, P6 ;  /* 0x000000880300780c */ /* 0x000fda00037c4270 */
[----:B------:R-:W-:Y:S01]  /*6470*/  @P6 STG.E.U16 desc[UR38][R20.64+0x2], R27 ;  /* 0x0000021b14006986 */ /* 0x000fe2000c101526 */
[----:B------:R-:W-:-:S04]  /*6480*/  ISETP.GT.AND P6, PT, R4, 0x8, PT ;  /* 0x000000080400780c */ /* 0x000fc80003fc4270 */
[----:B------:R-:W-:-:S13]  /*6490*/  ISETP.GT.AND P6, PT, R3, 0x80, P6 ;  /* 0x000000800300780c */ /* 0x000fda00037c4270 */
[----:B0-----:R-:W-:Y:S02]  /*64a0*/  @P6 IMAD.MOV.U32 R8, RZ, RZ, R12 ;  /* 0x000000ffff086224 */ /* 0x001fe400078e000c */
[----:B------:R-:W-:-:S05]  /*64b0*/  @P6 IMAD.MOV.U32 R9, RZ, RZ, R13 ;  /* 0x000000ffff096224 */ /* 0x000fca00078e000d */
[----:B------:R0:W-:Y:S01]  /*64c0*/  @P6 STG.E.U16 desc[UR38][R8.64+0x10], R28 ;  /* 0x0000101c08006986 */ /* 0x0001e2000c101526 */
[----:B------:R-:W-:-:S04]  /*64d0*/  ISETP.GT.AND P6, PT, R4, 0x9, PT ;  /* 0x000000090400780c */ /* 0x000fc80003fc4270 */
[----:B------:R-:W-:-:S13]  /*64e0*/  ISETP.GT.AND P6, PT, R3, 0x80, P6 ;  /* 0x000000800300780c */ /* 0x000fda00037c4270 */
[----:B0-----:R-:W-:Y:S02]  /*64f0*/  @P6 IMAD.MOV.U32 R8, RZ, RZ, R12 ;  /* 0x000000ffff086224 */ /* 0x001fe400078e000c */
[----:B------:R-:W-:-:S05]  /*6500*/  @P6 IMAD.MOV.U32 R9, RZ, RZ, R13 ;  /* 0x000000ffff096224 */ /* 0x000fca00078e000d */
[----:B------:R0:W-:Y:S01]  /*6510*/  @P6 STG.E.U16 desc[UR38][R8.64+0x12], R29 ;  /* 0x0000121d08006986 */ /* 0x0001e2000c101526 */
[----:B------:R-:W-:-:S04]  /*6520*/  ISETP.GT.AND P6, PT, R4, 0x8, PT ;  /* 0x000000080400780c */ /* 0x000fc80003fc4270 */
[----:B------:R-:W-:-:S13]  /*6530*/  ISETP.GT.AND P6, PT, R3, 0x88, P6 ;  /* 0x000000880300780c */ /* 0x000fda00037c4270 */
        /* <DEDUP_REMOVED lines=45> */
[----:B------:R-:W-:Y:S01]  /*6810*/  @P6 STG.E.U16 desc[UR38][R8.64+0x42], R41 ;  /* 0x0000422908006986 */ /* 0x000fe2000c101526 */
[----:B------:R-:W-:-:S04]  /*6820*/  ISETP.GT.AND P6, PT, R4, 0x20, PT ;  /* 0x000000200400780c */ /* 0x000fc80003fc4270 */
[----:B------:R-:W-:-:S13]  /*6830*/  ISETP.GT.AND P6, PT, R3, 0x88, P6 ;  /* 0x000000880300780c */ /* 0x000fda00037c4270 */
[----:B------:R-:W-:Y:S01]  /*6840*/  @P6 STG.E.U16 desc[UR38][R6.64+0x40], R42 ;  /* 0x0000402a06006986 */ /* 0x000fe2000c101526 */
[----:B------:R-:W-:-:S04]  /*6850*/  ISETP.GT.AND P6, PT, R4, 0x21, PT ;  /* 0x000000210400780c */ /* 0x000fc80003fc4270 */
[----:B------:R-:W-:-:S13]  /*6860*/  ISETP.GT.AND P6, PT, R3, 0x88, P6 ;  /* 0x000000880300780c */ /* 0x000fda00037c4270 */
[----:B------:R-:W-:Y:S02]  /*6870*/  @P6 IMAD.MOV.U32 R4, RZ, RZ, R6 ;  /* 0x000000ffff046224 */ /* 0x000fe400078e0006 */
[----:B------:R-:W-:-:S05]  /*6880*/  @P6 IMAD.MOV.U32 R5, RZ, RZ, R7 ;  /* 0x000000ffff056224 */ /* 0x000fca00078e0007 */
[----:B------:R0:W-:Y:S01]  /*6890*/  @P6 STG.E.U16 desc[UR38][R4.64+0x42], R43 ;  /* 0x0000422b04006986 */ /* 0x0001e2000c101526 */
[C---:B------:R-:W-:Y:S02]  /*68a0*/  ISETP.GT.AND P6, PT, R3.reuse, 0x80, P5 ;  /* 0x000000800300780c */ /* 0x040fe40002fc4270 */
[----:B------:R-:W-:-:S11]  /*68b0*/  ISETP.GT.AND P5, PT, R3, 0x88, P5 ;  /* 0x000000880300780c */ /* 0x000fd60002fa4270 */
[----:B0-----:R-:W-:Y:S02]  /*68c0*/  @P6 IMAD.MOV.U32 R4, RZ, RZ, R12 ;  /* 0x000000ffff046224 */ /* 0x001fe400078e000c */
[----:B------:R-:W-:-:S05]  /*68d0*/  @P6 IMAD.MOV.U32 R5, RZ, RZ, R13 ;  /* 0x000000ffff056224 */ /* 0x000fca00078e000d */
[----:B------:R0:W-:Y:S01]  /*68e0*/  @P6 STG.E.U16 desc[UR38][R4.64+0x50], R44 ;  /* 0x0000502c04006986 */ /* 0x0001e2000c101526 */
[C---:B------:R-:W-:Y:S02]  /*68f0*/  ISETP.GT.AND P6, PT, R3.reuse, 0x80, P4 ;  /* 0x000000800300780c */ /* 0x040fe400027c4270 */
[----:B------:R-:W-:-:S11]  /*6900*/  ISETP.GT.AND P4, PT, R3, 0x88, P4 ;  /* 0x000000880300780c */ /* 0x000fd60002784270 */
[----:B0-----:R-:W-:Y:S02]  /*6910*/  @P6 IMAD.MOV.U32 R4, RZ, RZ, R12 ;  /* 0x000000ffff046224 */ /* 0x001fe400078e000c */
[----:B------:R-:W-:-:S05]  /*6920*/  @P6 IMAD.MOV.U32 R5, RZ, RZ, R13 ;  /* 0x000000ffff056224 */ /* 0x000fca00078e000d */
[----:B------:R0:W-:Y:S02]  /*6930*/  @P6 STG.E.U16 desc[UR38][R4.64+0x52], R45 ;  /* 0x0000522d04006986 */ /* 0x0001e4000c101526 */
[----:B0-----:R-:W-:Y:S02]  /*6940*/  @P5 IMAD.MOV.U32 R4, RZ, RZ, R6 ;  /* 0x000000ffff045224 */ /* 0x001fe400078e0006 */
[----:B------:R-:W-:-:S05]  /*6950*/  @P5 IMAD.MOV.U32 R5, RZ, RZ, R7 ;  /* 0x000000ffff055224 */ /* 0x000fca00078e0007 */
[----:B------:R0:W-:Y:S01]  /*6960*/  @P5 STG.E.U16 desc[UR38][R4.64+0x50], R46 ;  /* 0x0000502e04005986 */ /* 0x0001e2000c101526 */
[C---:B------:R-:W-:Y:S02]  /*6970*/  ISETP.GT.AND P5, PT, R3.reuse, 0x80, P3 ;  /* 0x000000800300780c */ /* 0x040fe40001fa4270 */
[----:B------:R-:W-:Y:S01]  /*6980*/  ISETP.GT.AND P3, PT, R3, 0x88, P3 ;  /* 0x000000880300780c */ /* 0x000fe20001f64270 */
        /* <DEDUP_REMOVED lines=17> */
[----:B------:R0:W-:Y:S02]  /*6aa0*/  @P3 STG.E.U16 desc[UR38][R4.64+0x60], R50 ;  /* 0x0000603204003986 */ /* 0x0001e4000c101526 */
[----:B0-----:R-:W-:Y:S02]  /*6ab0*/  @P0 IMAD.MOV.U32 R4, RZ, RZ, R6 ;  /* 0x000000ffff040224 */ /* 0x001fe400078e0006 */
[----:B------:R-:W-:-:S05]  /*6ac0*/  @P0 IMAD.MOV.U32 R5, RZ, RZ, R7 ;  /* 0x000000ffff050224 */ /* 0x000fca00078e0007 */
[----:B------:R0:W-:Y:S02]  /*6ad0*/  @P0 STG.E.U16 desc[UR38][R4.64+0x62], R51 ;  /* 0x0000623304000986 */ /* 0x0001e4000c101526 */
[----:B0-----:R-:W-:Y:S02]  /*6ae0*/  @P5 IMAD.MOV.U32 R4, RZ, RZ, R12 ;  /* 0x000000ffff045224 */ /* 0x001fe400078e000c */
[----:B------:R-:W-:-:S05]  /*6af0*/  @P5 IMAD.MOV.U32 R5, RZ, RZ, R13 ;  /* 0x000000ffff055224 */ /* 0x000fca00078e000d */
[----:B------:R0:W-:Y:S04]  /*6b00*/  @P5 STG.E.U16 desc[UR38][R4.64+0x70], R52 ;  /* 0x0000703404005986 */ /* 0x0001e8000c101526 */
[----:B------:R1:W-:Y:S01]  /*6b10*/  @P4 STG.E.U16 desc[UR38][R12.64+0x72], R53 ;  /* 0x000072350c004986 */ /* 0x0003e2000c101526 */
[----:B0-----:R-:W-:Y:S02]  /*6b20*/  @P2 IMAD.MOV.U32 R4, RZ, RZ, R6 ;  /* 0x000000ffff042224 */ /* 0x001fe400078e0006 */
[----:B------:R-:W-:-:S05]  /*6b30*/  @P2 IMAD.MOV.U32 R5, RZ, RZ, R7 ;  /* 0x000000ffff052224 */ /* 0x000fca00078e0007 */
[----:B------:R1:W-:Y:S04]  /*6b40*/  @P2 STG.E.U16 desc[UR38][R4.64+0x70], R54 ;  /* 0x0000703604002986 */ /* 0x0003e8000c101526 */
[----:B------:R1:W-:Y:S02]  /*6b50*/  @P1 STG.E.U16 desc[UR38][R6.64+0x72], R55 ;  /* 0x0000723706001986 */ /* 0x0003e4000c101526 */
.L_x_153:
[----:B------:R-:W-:Y:S05]  /*6b60*/  BSYNC B0 ;  /* 0x0000000000007941 */ /* 0x000fea0003800000 */
.L_x_29:
[----:B------:R-:W-:Y:S01]  /*6b70*/  IADD3 R16, P0, R16, UR36, RZ ;  /* 0x0000002410107c10 */ /* 0x000fe2000ff1e0ff */
[----:B------:R-:W-:Y:S01]  /*6b80*/  ULDC.64 UR4, c[0x0][0x650] ;  /* 0x0001940000047ab9 */ /* 0x000fe20000000a00 */
[----:B------:R-:W-:Y:S01]  /*6b90*/  PRMT R3, RZ, 0x7610, R3 ;  /* 0x00007610ff037816 */ /* 0x000fe20000000003 */
[----:B------:R-:W-:Y:S01]  /*6ba0*/  IMAD.MOV.U32 R100, RZ, RZ, -0x1 ;  /* 0xffffffffff647424 */ /* 0x000fe200078e00ff */
[----:B------:R-:W-:Y:S01]  /*6bb0*/  IADD3.X R17, R17, UR42, RZ, P0, !PT ;  /* 0x0000002a11117c10 */ /* 0x000fe200087fe4ff */
[----:B------:R-:W-:Y:S01]  /*6bc0*/  IMAD.MOV.U32 R19, RZ, RZ, -0x1 ;  /* 0xffffffffff137424 */ /* 0x000fe200078e00ff */
[----:B------:R-:W-:-:S04]  /*6bd0*/  ISETP.GE.U32.AND P0, PT, R16, UR4, PT ;  /* 0x0000000410007c0c */ /* 0x000fc8000bf06070 */
[----:B------:R-:W-:-:S13]  /*6be0*/  ISETP.GE.U32.AND.EX P0, PT, R17, UR5, PT, P0 ;  /* 0x0000000511007c0c */ /* 0x000fda000bf06100 */
[----:B------:R-:W-:Y:S05]  /*6bf0*/  @P0 BRA `(.L_x_154) ;  /* 0x0000000400500947 */ /* 0x000fea0003800000 */
[----:B0-----:R-:W0:Y:S01]  /*6c00*/  LDC.64 R10, c[0x0][0x628] ;  /* 0x00018a00ff0a7b82 */ /* 0x001e220000000a00 */
[----:B-1----:R-:W1:Y:S01]  /*6c10*/  S2R R12, SR_CTAID.X ;  /* 0x00000000000c7919 */ /* 0x002e620000002500 */
[----:B----4-:R-:W-:Y:S02]  /*6c20*/  IMAD.MOV.U32 R8, RZ, RZ, R16 ;  /* 0x000000ffff087224 */ /* 0x010fe400078e0010 */
[----:B------:R-:W-:Y:S01]  /*6c30*/  IMAD.MOV.U32 R9, RZ, RZ, R17 ;  /* 0x000000ffff097224 */ /* 0x000fe200078e0011 */
[----:B------:R-:W4:Y:S03]  /*6c40*/  S2R R20, SR_CTAID.Y ;  /* 0x0000000000147919 */ /* 0x000f260000002600 */
[----:B------:R-:W1:Y:S08]  /*6c50*/  LDC R0, c[0x0][0x630] ;  /* 0x00018c00ff007b82 */ /* 0x000e700000000800 */
[----:B------:R-:W1:Y:S01]  /*6c60*/  LDC.64 R14, c[0x0][0x620] ;  /* 0x00018800ff0e7b82 */ /* 0x000e620000000a00 */
[----:B0-----:R-:W-:-:S04]  /*6c70*/  ISETP.NE.U32.AND P0, PT, R10, RZ, PT ;  /* 0x000000ff0a00720c */ /* 0x001fc80003f05070 */
[----:B------:R-:W-:-:S13]  /*6c80*/  ISETP.NE.AND.EX P0, PT, R11, RZ, PT, P0 ;  /* 0x000000ff0b00720c */ /* 0x000fda0003f05300 */
[----:B-1--4-:R-:W-:Y:S05]  /*6c90*/  @!P0 BRA `(.L_x_155) ;  /* 0x0000000000288947 */ /* 0x012fea0003800000 */
        /* <DEDUP_REMOVED lines=10> */
.L_x_155:
[-CC-:B------:R-:W-:Y:S01]  /*6d40*/  SHF.R.U64 R19, R8, R0.reuse, R9.reuse ;  /* 0x0000000008137219 */ /* 0x180fe20000001209 */
[----:B------:R-:W0:Y:S01]  /*6d50*/  LDC.64 R26, c[0x0][0x640] ;  /* 0x00019000ff1a7b82 */ /* 0x000e220000000a00 */
[----:B------:R-:W-:Y:S01]  /*6d60*/  SHF.R.U32.HI R0, RZ, R0, R9 ;  /* 0x00000000ff007219 */ /* 0x000fe20000011609 */
[----:B------:R-:W-:Y:S01]  /*6d70*/  ULDC UR4, c[0x0][0x150] ;  /* 0x0000540000047ab9 */ /* 0x000fe20000000800 */
[----:B------:R-:W-:Y:S02]  /*6d80*/  IADD3 R3, P0, RZ, -R19, RZ ;  /* 0x80000013ff037210 */ /* 0x000fe40007f1e0ff */
[----:B------:R-:W-:-:S03]  /*6d90*/  I2FP.F32.U32 R7, R12 ;  /* 0x0000000c00077245 */ /* 0x000fc60000201000 */
[----:B------:R-:W1:Y:S01]  /*6da0*/  LDC R6, c[0x0][0x618] ;  /* 0x00018600ff067b82 */ /* 0x000e620000000800 */
[----:B------:R-:W-:Y:S02]  /*6db0*/  IMAD.X R5, RZ, RZ, ~R0, P0 ;  /* 0x000000ffff057224 */ /* 0x000fe400000e0e00 */
[----:B------:R-:W-:Y:S01]  /*6dc0*/  FMUL R7, R7, UR4 ;  /* 0x0000000407077c20 */ /* 0x000fe20008400000 */
[----:B------:R-:W-:Y:S01]  /*6dd0*/  ULDC UR4, c[0x0][0x154] ;  /* 0x0000550000047ab9 */ /* 0x000fe20000000800 */
[-C--:B------:R-:W-:Y:S02]  /*6de0*/  IMAD R0, R5, R14.reuse, RZ ;  /* 0x0000000e05007224 */ /* 0x080fe400078e02ff */
[C---:B------:R-:W-:Y:S01]  /*6df0*/  IMAD.WIDE.U32 R4, R3.reuse, R14, R16 ;  /* 0x0000000e03047225 */ /* 0x040fe200078e0010 */
[----:B------:R-:W4:Y:S01]  /*6e00*/  LDC R8, c[0x0][0x608] ;  /* 0x00018200ff087b82 */ /* 0x000f220000000800 */
[----:B------:R-:W2:Y:S02]  /*6e10*/  F2I.U32.TRUNC.NTZ R7, R7 ;  /* 0x0000000700077305 */ /* 0x000ea4000020f000 */
[----:B------:R-:W-:Y:S01]  /*6e20*/  IMAD R3, R3, R15, R0 ;  /* 0x0000000f03037224 */ /* 0x000fe200078e0200 */
[----:B------:R-:W-:-:S03]  /*6e30*/  I2FP.F32.U32 R0, R20 ;  /* 0x0000001400007245 */ /* 0x000fc60000201000 */
[----:B------:R-:W-:Y:S01]  /*6e40*/  IMAD.IADD R3, R5, 0x1, R3 ;  /* 0x0000000105037824 */ /* 0x000fe200078e0203 */
[----:B------:R-:W3:Y:S01]  /*6e50*/  LDC R11, c[0x0][0x658] ;  /* 0x00019600ff0b7b82 */ /* 0x000ee20000000800 */
[----:B0-----:R-:W-:-:S04]  /*6e60*/  ISETP.NE.U32.AND P0, PT, R26, RZ, PT ;  /* 0x000000ff1a00720c */ /* 0x001fc80003f05070 */
[----:B------:R-:W-:-:S03]  /*6e70*/  ISETP.NE.AND.EX P0, PT, R27, RZ, PT, P0 ;  /* 0x000000ff1b00720c */ /* 0x000fc60003f05300 */
[----:B------:R-:W0:Y:S01]  /*6e80*/  LDC R9, c[0x0][0x144] ;  /* 0x00005100ff097b82 */ /* 0x000e220000000800 */
[-C--:B-1----:R-:W-:Y:S01]  /*6e90*/  SHF.R.U64 R10, R4, R6.reuse, R3 ;  /* 0x00000006040a7219 */ /* 0x082fe20000001203 */
[----:B--2---:R-:W-:Y:S01]  /*6ea0*/  IMAD.MOV R7, RZ, RZ, -R7 ;  /* 0x000000ffff077224 */ /* 0x004fe200078e0a07 */
[----:B------:R-:W-:Y:S01]  /*6eb0*/  SHF.R.U32.HI R3, RZ, R6, R3 ;  /* 0x00000006ff037219 */ /* 0x000fe20000011603 */
[----:B------:R-:W-:-:S04]  /*6ec0*/  FMUL R6, R0, UR4 ;  /* 0x0000000400067c20 */ /* 0x000fc80008400000 */
[----:B------:R-:W1:Y:S01]  /*6ed0*/  LDC R21, c[0x0][0x148] ;  /* 0x00005200ff157b82 */ /* 0x000e620000000800 */
[----:B------:R2:W0:Y:S01]  /*6ee0*/  F2I.U32.TRUNC.NTZ R14, R6 ;  /* 0x00000006000e7305 */ /* 0x000422000020f000 */
[-CC-:B----4-:R-:W-:Y:S02]  /*6ef0*/  SHF.R.U64 R13, R10, R8.reuse, R3.reuse ;  /* 0x000000080a0d7219 */ /* 0x190fe40000001203 */
[----:B------:R-:W-:-:S04]  /*6f00*/  SHF.R.U32.HI R0, RZ, R8, R3 ;  /* 0x00000008ff007219 */ /* 0x000fc80000011603 */
[----:B------:R-:W4:Y:S01]  /*6f10*/  LDC R24, c[0x0][0x600] ;  /* 0x00018000ff187b82 */ /* 0x000f220000000800 */
[-CC-:B---3--:R-:W-:Y:S02]  /*6f20*/  SHF.R.U64 R15, R13, R11.reuse, R0.reuse ;  /* 0x0000000b0d0f7219 */ /* 0x188fe40000001200 */
[----:B------:R-:W-:-:S03]  /*6f30*/  SHF.R.U32.HI R5, RZ, R11, R0 ;  /* 0x0000000bff057219 */ /* 0x000fc60000011600 */
[----:B------:R-:W-:Y:S02]  /*6f40*/  IMAD.MOV.U32 R4, RZ, RZ, R15 ;  /* 0x000000ffff047224 */ /* 0x000fe400078e000f */
[----:B------:R-:W3:Y:S01]  /*6f50*/  LDC R28, c[0x0][0x648] ;  /* 0x00019200ff1c7b82 */ /* 0x000ee20000000800 */
[----:B0-----:R-:W-:-:S07]  /*6f60*/  IMAD R25, R9, R7, R12 ;  /* 0x0000000709197224 */ /* 0x001fce00078e020c */
[----:B------:R-:W0:Y:S08]  /*6f70*/  LDC R29, c[0x0][0x638] ;  /* 0x00018e00ff1d7b82 */ /* 0x000e300000000800 */
[----:B------:R-:W0:Y:S01]  /*6f80*/  LDC R30, c[0x0][0x610] ;  /* 0x00018400ff1e7b82 */ /* 0x000e220000000800 */
[----:B-12-4-:R-:W-:Y:S05]  /*6f90*/  @!P0 BRA `(.L_x_156) ;  /* 0x0000000000288947 */ /* 0x016fea0003800000 */
        /* <DEDUP_REMOVED lines=10> */
.L_x_156:
[----:B------:R-:W-:Y:S01]  /*7040*/  ISETP.NE.AND P0, PT, R2, 0x1, PT ;  /* 0x000000010200780c */ /* 0x000fe20003f05270 */
[----:B------:R-:W-:Y:S01]  /*7050*/  IMAD.MOV R14, RZ, RZ, -R14 ;  /* 0x000000ffff0e7224 */ /* 0x000fe200078e0a0e */
[----:B---3--:R-:W-:Y:S01]  /*7060*/  SHF.R.U64 R3, R4, R28, R5 ;  /* 0x0000001c04037219 */ /* 0x008fe20000001205 */
[----:B------:R-:W-:Y:S01]  /*7070*/  VIADD R5, R24, 0xffffffff ;  /* 0xffffffff18057836 */ /* 0x000fe20000000000 */
[----:B------:R-:W-:-:S03]  /*7080*/  LOP3.LUT R0, R13, R98, RZ, 0xc0, !PT ;  /* 0x000000620d007212 */ /* 0x000fc600078ec0ff */
[----:B------:R-:W-:Y:S01]  /*7090*/  IMAD.MOV R4, RZ, RZ, -R3 ;  /* 0x000000ffff047224 */ /* 0x000fe200078e0a03 */
[----:B------:R-:W-:Y:S01]  /*70a0*/  LOP3.LUT R10, R10, R5, RZ, 0xc0, !PT ;  /* 0x000000050a0a7212 */ /* 0x000fe200078ec0ff */
[----:B------:R-:W-:Y:S02]  /*70b0*/  IMAD R0, R91, R3, R0 ;  /* 0x000000035b007224 */ /* 0x000fe400078e0200 */
[----:B0-----:R-:W-:Y:S02]  /*70c0*/  IMAD R3, R4, R29, R15 ;  /* 0x0000001d04037224 */ /* 0x001fe400078e020f */
[----:B------:R-:W-:Y:S02]  /*70d0*/  @P0 IMAD R25, R21, R14, R20 ;  /* 0x0000000e15190224 */ /* 0x000fe400078e0214 */
[----:B------:R-:W-:Y:S02]  /*70e0*/  IMAD R5, R3, R24, R10 ;  /* 0x0000001803057224 */ /* 0x000fe400078e020a */
[----:B------:R-:W-:-:S02]  /*70f0*/  IMAD R0, R0, R30, R25 ;  /* 0x0000001e00007224 */ /* 0x000fc400078e0219 */
[----:B------:R-:W-:-:S03]  /*7100*/  IMAD.MOV.U32 R4, RZ, RZ, 0x1 ;  /* 0x00000001ff047424 */ /* 0x000fc600078e00ff */
[----:B------:R-:W-:Y:S02]  /*7110*/  SEL R100, R5, R0, !P0 ;  /* 0x0000000005647207 */ /* 0x000fe40004000000 */
[----:B------:R-:W-:Y:S02]  /*7120*/  PRMT R3, R4, 0x7610, R3 ;  /* 0x0000761004037816 */ /* 0x000fe40000000003 */
[----:B------:R-:W-:-:S07]  /*7130*/  SEL R0, R0, R5, !P0 ;  /* 0x0000000500007207 */ /* 0x000fce0004000000 */
.L_x_154:
[----:B------:R-:W-:Y:S01]  /*7140*/  LOP3.LUT P0, RZ, R3, 0xff, RZ, 0xc0, !PT ;  /* 0x000000ff03ff7812 */ /* 0x000fe2000780c0ff */
[----:B------:R-:W-:-:S12]  /*7150*/  IMAD.MOV.U32 R107, RZ, RZ, R0 ;  /* 0x000000ffff6b7224 */ /* 0x000fd800078e0000 */
[----:B------:R-:W-:Y:S05]  /*7160*/  @P0 BRA `(.L_x_157) ;  /* 0xffffffa000600947 */ /* 0x000fea000383ffff */
[----:B------:R-:W-:Y:S05]  /*7170*/  EXIT ;  /* 0x000000000000794d */ /* 0x000fea0003800000 */
.L_x_4:
        /* <DEDUP_REMOVED lines=26> */
.L_x_159:
[--C-:B------:R-:W-:Y:S01]  /*7320*/  SHF.R.U64 R14, R12, R20, R13.reuse ;  /* 0x000000140c0e7219 */ /* 0x100fe2000000120d */
[----:B------:R-:W0:Y:S01]  /*7330*/  LDC R24, c[0x0][0x618] ;  /* 0x00018600ff187b82 */ /* 0x000e220000000800 */
[----:B------:R-:W-:Y:S01]  /*7340*/  I2FP.F32.U32 R8, R6 ;  /* 0x0000000600087245 */ /* 0x000fe20000201000 */
[----:B------:R-:W-:Y:S01]  /*7350*/  ULDC UR4, c[0x0][0x150] ;  /* 0x0000540000047ab9 */ /* 0x000fe20000000800 */
[----:B------:R-:W-:Y:S02]  /*7360*/  SHF.R.U32.HI R7, RZ, R20, R13 ;  /* 0x00000014ff077219 */ /* 0x000fe4000001160d */
[----:B------:R-:W-:Y:S01]  /*7370*/  IADD3 R11, P0, RZ, -R14, RZ ;  /* 0x8000000eff0b7210 */ /* 0x000fe20007f1e0ff */
[----:B------:R-:W-:Y:S01]  /*7380*/  FMUL R13, R8, UR4 ;  /* 0x00000004080d7c20 */ /* 0x000fe20008400000 */
[----:B------:R-:W-:Y:S01]  /*7390*/  ULDC UR4, c[0x0][0x154] ;  /* 0x0000550000047ab9 */ /* 0x000fe20000000800 */
[----:B------:R-:W1:Y:S02]  /*73a0*/  LDC.64 R26, c[0x0][0x640] ;  /* 0x00019000ff1a7b82 */ /* 0x000e640000000a00 */
[----:B------:R-:W-:-:S02]  /*73b0*/  IMAD.X R7, RZ, RZ, ~R7, P0 ;  /* 0x000000ffff077224 */ /* 0x000fc400000e0e07 */
[----:B------:R-:W2:Y:S01]  /*73c0*/  F2I.U32.TRUNC.NTZ R13, R13 ;  /* 0x0000000d000d7305 */ /* 0x000ea2000020f000 */
[----:B------:R-:W-:-:S03]  /*73d0*/  IMAD.WIDE.U32 R8, R11, R22, R16 ;  /* 0x000000160b087225 */ /* 0x000fc600078e0010 */
[----:B------:R-:W3:Y:S01]  /*73e0*/  LDC R15, c[0x0][0x144] ;  /* 0x00005100ff0f7b82 */ /* 0x000ee20000000800 */
[----:B------:R-:W-:-:S04]  /*73f0*/  IMAD R10, R7, R22, RZ ;  /* 0x00000016070a7224 */ /* 0x000fc800078e02ff */
[----:B------:R-:W-:Y:S02]  /*7400*/  IMAD R7, R11, R23, R10 ;  /* 0x000000170b077224 */ /* 0x000fe400078e020a */
[----:B------:R-:W-:Y:S01]  /*7410*/  IMAD.MOV.U32 R10, RZ, RZ, -0x1 ;  /* 0xffffffffff0a7424 */ /* 0x000fe200078e00ff */
[----:B------:R-:W4:Y:S01]  /*7420*/  LDC R20, c[0x0][0x608] ;  /* 0x00018200ff147b82 */ /* 0x000f220000000800 */
[----:B------:R-:W-:Y:S01]  /*7430*/  IMAD.IADD R7, R9, 0x1, R7 ;  /* 0x0000000109077824 */ /* 0x000fe200078e0207 */
[----:B------:R-:W-:-:S04]  /*7440*/  I2FP.F32.U32 R9, R5 ;  /* 0x0000000500097245 */ /* 0x000fc80000201000 */
[-C--:B0-----:R-:W-:Y:S01]  /*7450*/  SHF.R.U64 R12, R8, R24.reuse, R7 ;  /* 0x00000018080c7219 */ /* 0x081fe20000001207 */
[----:B--2---:R-:W-:Y:S01]  /*7460*/  IMAD.MOV R8, RZ, RZ, -R13 ;  /* 0x000000ffff087224 */ /* 0x004fe200078e0a0d */
[----:B------:R-:W0:Y:S01]  /*7470*/  LDC R11, c[0x0][0x658] ;  /* 0x00019600ff0b7b82 */ /* 0x000e220000000800 */
[----:B-1----:R-:W-:Y:S01]  /*7480*/  ISETP.NE.U32.AND P0, PT, R26, RZ, PT ;  /* 0x000000ff1a00720c */ /* 0x002fe20003f05070 */
[----:B------:R-:W-:Y:S01]  /*7490*/  FMUL R9, R9, UR4 ;  /* 0x0000000409097c20 */ /* 0x000fe20008400000 */
[----:B------:R-:W-:Y:S02]  /*74a0*/  SHF.R.U32.HI R7, RZ, R24, R7 ;  /* 0x00000018ff077219 */ /* 0x000fe40000011607 */
[----:B------:R-:W-:-:S03]  /*74b0*/  ISETP.NE.AND.EX P0, PT, R27, RZ, PT, P0 ;  /* 0x000000ff1b00720c */ /* 0x000fc60003f05300 */
[----:B------:R-:W1:Y:S01]  /*74c0*/  LDC R22, c[0x0][0x148] ;  /* 0x00005200ff167b82 */ /* 0x000e620000000800 */
[----:B---3--:R-:W-:Y:S02]  /*74d0*/  IMAD R23, R15, R8, R6 ;  /* 0x000000080f177224 */ /* 0x008fe400078e0206 */
[----:B------:R-:W-:-:S05]  /*74e0*/  IMAD.MOV.U32 R8, RZ, RZ, 0x1 ;  /* 0x00000001ff087424 */ /* 0x000fca00078e00ff */
[----:B------:R-:W2:Y:S01]  /*74f0*/  LDC R21, c[0x0][0x600] ;  /* 0x00018000ff157b82 */ /* 0x000ea20000000800 */
[-CC-:B----4-:R-:W-:Y:S02]  /*7500*/  SHF.R.U64 R15, R12, R20.reuse, R7.reuse ;  /* 0x000000140c0f7219 */ /* 0x190fe40000001207 */
[----:B------:R-:W-:Y:S02]  /*7510*/  SHF.R.U32.HI R6, RZ, R20, R7 ;  /* 0x00000014ff067219 */ /* 0x000fe40000011607 */
[----:B------:R3:W4:Y:S03]  /*7520*/  F2I.U32.TRUNC.NTZ R20, R9 ;  /* 0x0000000900147305 */ /* 0x000726000020f000 */
[----:B------:R-:W1:Y:S01]  /*7530*/  LDC R25, c[0x0][0x648] ;  /* 0x00019200ff197b82 */ /* 0x000e620000000800 */
[-C--:B0-----:R-:W-:Y:S02]  /*7540*/  SHF.R.U64 R19, R15, R11.reuse, R6 ;  /* 0x0000000b0f137219 */ /* 0x081fe40000001206 */
[----:B------:R-:W-:-:S02]  /*7550*/  SHF.L.U32 R10, R10, R11, RZ ;  /* 0x0000000b0a0a7219 */ /* 0x000fc400000006ff */
[-C--:B------:R-:W-:Y:S01]  /*7560*/  SHF.R.U32.HI R7, RZ, R11.reuse, R6 ;  /* 0x0000000bff077219 */ /* 0x080fe20000011606 */
[----:B------:R-:W-:Y:S01]  /*7570*/  IMAD.MOV.U32 R6, RZ, RZ, R19 ;  /* 0x000000ffff067224 */ /* 0x000fe200078e0013 */
[----:B------:R-:W-:Y:S01]  /*7580*/  SHF.L.U32 R24, R8, R11, RZ ;  /* 0x0000000b08187219 */ /* 0x000fe200000006ff */
[----:B------:R-:W0:Y:S01]  /*7590*/  LDC R28, c[0x0][0x638] ;  /* 0x00018e00ff1c7b82 */ /* 0x000e220000000800 */
[----:B------:R-:W-:-:S07]  /*75a0*/  LOP3.LUT R30, RZ, R10, RZ, 0x33, !PT ;  /* 0x0000000aff1e7212 */ /* 0x000fce00078e33ff */
[----:B------:R-:W0:Y:S01]  /*75b0*/  LDC R29, c[0x0][0x610] ;  /* 0x00018400ff1d7b82 */ /* 0x000e220000000800 */
[----:B---34-:R-:W-:Y:S05]  /*75c0*/  @!P0 BRA `(.L_x_160) ;  /* 0x0000000000288947 */ /* 0x018fea0003800000 */
[----:B------:R-:W3:Y:S02]  /*75d0*/  LDC R6, c[0x0][0x64c] ;  /* 0x00019300ff067b82 */ /* 0x000ee40000000800 */
[----:B---3--:R-:W-:-:S05]  /*75e0*/  IADD3 R11, P0, R19, R6, RZ ;  /* 0x00000006130b7210 */ /* 0x008fca0007f1e0ff */
        /* <DEDUP_REMOVED lines=8> */
.L_x_160:
[----:B------:R-:W-:Y:S01]  /*7670*/  ISETP.NE.AND P0, PT, R2, 0x1, PT ;  /* 0x000000010200780c */ /* 0x000fe20003f05270 */
[----:B--2---:R-:W-:Y:S01]  /*7680*/  VIADD R9, R21, 0xffffffff ;  /* 0xffffffff15097836 */ /* 0x004fe20000000000 */
[----:B-1----:R-:W-:Y:S01]  /*7690*/  SHF.R.U64 R7, R6, R25, R7 ;  /* 0x0000001906077219 */ /* 0x002fe20000001207 */
[----:B------:R-:W-:Y:S01]  /*76a0*/  IMAD.MOV R20, RZ, RZ, -R20 ;  /* 0x000000ffff147224 */ /* 0x000fe200078e0a14 */
[----:B------:R-:W-:Y:S02]  /*76b0*/  LOP3.LUT R6, R15, R30, RZ, 0xc0, !PT ;  /* 0x0000001e0f067212 */ /* 0x000fe400078ec0ff */
[----:B------:R-:W-:Y:S01]  /*76c0*/  LOP3.LUT R12, R12, R9, RZ, 0xc0, !PT ;  /* 0x000000090c0c7212 */ /* 0x000fe200078ec0ff */
[----:B------:R-:W-:Y:S02]  /*76d0*/  IMAD.MOV R8, RZ, RZ, -R7 ;  /* 0x000000ffff087224 */ /* 0x000fe400078e0a07 */
[----:B------:R-:W-:Y:S02]  /*76e0*/  IMAD R6, R24, R7, R6 ;  /* 0x0000000718067224 */ /* 0x000fe400078e0206 */
[----:B------:R-:W-:-:S02]  /*76f0*/  IMAD.MOV.U32 R9, RZ, RZ, 0x1 ;  /* 0x00000001ff097424 */ /* 0x000fc400078e00ff */
[----:B------:R-:W-:Y:S02]  /*7700*/  @P0 IMAD R23, R22, R20, R5 ;  /* 0x0000001416170224 */ /* 0x000fe400078e0205 */
[----:B0-----:R-:W-:Y:S02]  /*7710*/  IMAD R5, R8, R28, R19 ;  /* 0x0000001c08057224 */ /* 0x001fe400078e0213 */
[----:B------:R-:W-:Y:S02]  /*7720*/  IMAD R19, R6, R29, R23 ;  /* 0x0000001d06137224 */ /* 0x000fe400078e0217 */
[----:B------:R-:W-:Y:S02]  /*7730*/  IMAD R6, R5, R21, R12 ;  /* 0x0000001505067224 */ /* 0x000fe400078e020c */
[----:B------:R-:W-:-:S03]  /*7740*/  IMAD.MOV.U32 R8, RZ, RZ, R14 ;  /* 0x000000ffff087224 */ /* 0x000fc600078e000e */
[----:B------:R-:W-:Y:S02]  /*7750*/  SEL R20, R6, R19, !P0 ;  /* 0x0000001306147207 */ /* 0x000fe40004000000 */
[----:B------:R-:W-:-:S07]  /*7760*/  SEL R19, R19, R6, !P0 ;  /* 0x0000000613137207 */ /* 0x000fce0004000000 */
.L_x_158:
[----:B------:R-:W-:-:S08]  /*7770*/  NOP ;  /* 0x0000000000007918 */ /* 0x000fd00000000000 */
[----:B------:R-:W0:-:S00]  /*7780*/  USETMAXREG.DEALLOC.CTAPOOL 0x28 ;  /* 0x00000028000079c8 */ /* 0x000e0000080e0500 */
[----:B0-----:R-:W-:-:S13]  /*7790*/  ISETP.NE.AND P0, PT, R0, RZ, PT ;  /* 0x000000ff0000720c */ /* 0x001fda0003f05270 */
[----:B------:R-:W-:Y:S05]  /*77a0*/  @P0 EXIT ;  /* 0x000000000000094d */ /* 0x000fea0003800000 */
[----:B------:R-:W-:Y:S01]  /*77b0*/  LOP3.LUT P0, RZ, R9, 0xff, RZ, 0xc0, !PT ;  /* 0x000000ff09ff7812 */ /* 0x000fe2000780c0ff */
[----:B------:R-:W-:Y:S02]  /*77c0*/  IMAD.MOV.U32 R0, RZ, RZ, 0x1 ;  /* 0x00000001ff007424 */ /* 0x000fe400078e00ff */
[----:B------:R-:W-:-:S10]  /*77d0*/  IMAD.MOV.U32 R12, RZ, RZ, RZ ;  /* 0x000000ffff0c7224 */ /* 0x000fd400078e00ff */
[----:B------:R-:W-:Y:S05]  /*77e0*/  @!P0 BRA `(.L_x_161) ;  /* 0x0000000c00148947 */ /* 0x000fea0003800000 */
[----:B------:R-:W0:Y:S01]  /*77f0*/  LDC R0, c[0x0][0x28c] ;  /* 0x0000a300ff007b82 */ /* 0x000e220000000800 */
[----:B------:R-:W-:Y:S01]  /*7800*/  LOP3.LUT P0, RZ, R3, 0x1f, RZ, 0xc0, !PT ;  /* 0x0000001f03ff7812 */ /* 0x000fe2000780c0ff */
[----:B------:R-:W-:Y:S01]  /*7810*/  ULDC UR5, c[0x0][0x658] ;  /* 0x0001960000057ab9 */ /* 0x000fe20000000800 */
[----:B------:R-:W-:Y:S01]  /*7820*/  UMOV UR6, 0xffffffff ;  /* 0xffffffff00067882 */ /* 0x000fe20000000000 */
[----:B------:R-:W-:Y:S01]  /*7830*/  BSSY B0, `(.L_x_161) ;  /* 0x00000c0000007945 */ /* 0x000fe20003800000 */
[----:B------:R-:W-:Y:S01]  /*7840*/  USHF.L.U32 UR6, UR6, UR5, URZ ;  /* 0x0000000506067299 */ /* 0x000fe2000800063f */
[C---:B------:R-:W-:Y:S01]  /*7850*/  ISETP.NE.AND P2, PT, R4.reuse, RZ, PT ;  /* 0x000000ff0400720c */ /* 0x040fe20003f45270 */
[----:B------:R-:W-:Y:S01]  /*7860*/  IMAD.MOV.U32 R13, RZ, RZ, 0x1 ;  /* 0x00000001ff0d7424 */ /* 0x000fe200078e00ff */
[----:B------:R-:W-:Y:S01]  /*7870*/  ISETP.NE.OR P0, PT, R4, RZ, !P0 ;  /* 0x000000ff0400720c */ /* 0x000fe20004705670 */
[----:B------:R-:W-:Y:S01]  /*7880*/  IMAD.MOV.U32 R12, RZ, RZ, RZ ;  /* 0x000000ffff0c7224 */ /* 0x000fe200078e00ff */
[----:B------:R-:W-:Y:S01]  /*7890*/  LOP3.LUT R11, R18, 0x2, RZ, 0xfc, !PT ;  /* 0x00000002120b7812 */ /* 0x000fe200078efcff */
[----:B------:R-:W-:Y:S01]  /*78a0*/  ULDC UR4, c[0x0][0x600] ;  /* 0x0001800000047ab9 */ /* 0x000fe20000000800 */
[----:B------:R-:W-:Y:S01]  /*78b0*/  UMOV UR7, 0x1 ;  /* 0x0000000100077882 */ /* 0x000fe20000000000 */
[----:B------:R-:W-:-:S02]  /*78c0*/  UIADD3 UR15, UR4, -0x1, URZ ;  /* 0xffffffff040f7890 */ /* 0x000fc4000fffe03f */
[----:B------:R-:W-:Y:S02]  /*78d0*/  USHF.L.U32 UR17, UR7, UR5, URZ ;  /* 0x0000000507117299 */ /* 0x000fe4000800063f */
[----:B------:R-:W-:Y:S01]  /*78e0*/  ULOP3.LUT UR16, URZ, UR6, URZ, 0x33, !UPT ;  /* 0x000000063f107292 */ /* 0x000fe2000f8e333f */
[----:B------:R-:W-:Y:S01]  /*78f0*/  ULDC.64 UR20, c[0x0][0x198] ;  /* 0x0000660000147ab9 */ /* 0x000fe20000000a00 */
[----:B0-----:R-:W-:-:S05]  /*7900*/  VIADD R0, R0, 0x1f ;  /* 0x0000001f00007836 */ /* 0x001fca0000000000 */
[----:B------:R-:W-:-:S04]  /*7910*/  SHF.R.S32.HI R3, RZ, 0x1f, R0 ;  /* 0x0000001fff037819 */ /* 0x000fc80000011400 */
[----:B------:R-:W-:Y:S01]  /*7920*/  LEA.HI R3, R3, R0, RZ, 0x5 ;  /* 0x0000000003037211 */ /* 0x000fe200078f28ff */
[----:B------:R-:W-:-:S03]  /*7930*/  IMAD.MOV.U32 R0, RZ, RZ, 0x1 ;  /* 0x00000001ff007424 */ /* 0x000fc600078e00ff */
[----:B------:R-:W-:-:S05]  /*7940*/  SHF.R.S32.HI R3, RZ, 0x5, R3 ;  /* 0x00000005ff037819 */ /* 0x000fca0000011403 */
[----:B------:R-:W-:-:S07]  /*7950*/  VIADD R10, R3, 0x1 ;  /* 0x00000001030a7836 */ /* 0x000fce0000000000 */
.L_x_173:
[----:B------:R-:W-:-:S03]  /*7960*/  UMOV UR4, 0xffffffff ;  /* 0xffffffff00047882 */ /* 0x000fc60000000000 */
[----:B------:R-:W-:Y:S05]  /*7970*/  BRA.DIV UR4, `(.L_x_162) ;  /* 0x0000001204987947 */ /* 0x000fea000b800000 */
[----:B------:R-:W-:-:S13]  /*7980*/  ELECT P6, URZ, PT ;  /* 0x00000000003f782f */ /* 0x000fda00038c0000 */
.L_x_191:
[----:B------:R-:W0:Y:S01]  /*7990*/  LDC R4, c[0x0][0x28c] ;  /* 0x0000a300ff047b82 */ /* 0x000e220000000800 */
[----:B------:R-:W-:Y:S01]  /*79a0*/  BSSY B1, `(.L_x_163) ;  /* 0x0000037000017945 */ /* 0x000fe20003800000 */
[----:B0-----:R-:W-:-:S13]  /*79b0*/  ISETP.LT.OR P6, PT, R4, 0x1, !P6 ;  /* 0x000000010400780c */ /* 0x001fda00077c1670 */
[----:B------:R-:W-:Y:S05]  /*79c0*/  @P6 BRA `(.L_x_164) ;  /* 0x0000000000d06947 */ /* 0x000fea0003800000 */
[----:B------:R-:W-:Y:S02]  /*79d0*/  IMAD.SHL.U32 R20, R20, 0x40, RZ ;  /* 0x0000004014147824 */ /* 0x000fe400078e00ff */
[----:B------:R-:W-:Y:S02]  /*79e0*/  IMAD.SHL.U32 R19, R19, 0x100, RZ ;  /* 0x0000010013137824 */ /* 0x000fe400078e00ff */
[----:B------:R-:W-:Y:S02]  /*79f0*/  IMAD.MOV.U32 R21, RZ, RZ, RZ ;  /* 0x000000ffff157224 */ /* 0x000fe400078e00ff */
[----:B------:R-:W-:Y:S02]  /*7a00*/  IMAD.MOV.U32 R4, RZ, RZ, R10 ;  /* 0x000000ffff047224 */ /* 0x000fe400078e000a */
[----:B------:R-:W-:Y:S02]  /*7a10*/  IMAD.MOV.U32 R5, RZ, RZ, R0 ;  /* 0x000000ffff057224 */ /* 0x000fe400078e0000 */
[----:B------:R-:W-:-:S07]  /*7a20*/  IMAD.MOV.U32 R6, RZ, RZ, R12 ;  /* 0x000000ffff067224 */ /* 0x000fce00078e000c */
.L_x_168:
[----:B------:R-:W0:Y:S01]  /*7a30*/  S2R R14, SR_CgaCtaId ;  /* 0x00000000000e7919 */ /* 0x000e220000008800 */
[----:B------:R-:W-:Y:S01]  /*7a40*/  MOV R7, 0x400 ;  /* 0x0000040000077802 */ /* 0x000fe20000000f00 */
[----:B------:R-:W1:Y:S03]  /*7a50*/  @!P2 LDC R9, c[0x0][0x500] ;  /* 0x00014000ff09ab82 */ /* 0x000e660000000800 */
[----:B0-----:R-:W-:Y:S02]  /*7a60*/  LEA R15, R14, R7, 0x18 ;  /* 0x000000070e0f7211 */ /* 0x001fe400078ec0ff */
[----:B------:R-:W-:-:S03]  /*7a70*/  SHF.L.U32 R7, R5, 0x1f, RZ ;  /* 0x0000001f05077819 */ /* 0x000fc600000006ff */
[----:B------:R-:W-:-:S04]  /*7a80*/  IMAD R14, R6, 0x8, R15 ;  /* 0x00000008060e7824 */ /* 0x000fc800078e020f */
[----:B------:R-:W0:Y:S02]  /*7a90*/  SYNCS.PHASECHK.TRANS64.TRYWAIT P1, [R14+URZ+0x58], R7 ;  /* 0x000058070e0075a7 */ /* 0x000e24000802017f */
[----:B01----:R-:W-:Y:S05]  /*7aa0*/  @!P1 BRA `(.L_x_165) ;  /* 0x00000010006c9947 */ /* 0x003fea0003800000 */
.L_x_192:
[----:B0-----:R-:W-:Y:S01]  /*7ab0*/  PRMT R7, R11, 0x9910, RZ ;  /* 0x000099100b077816 */ /* 0x001fe200000000ff */
[----:B------:R0:W-:Y:S03]  /*7ac0*/  @!P2 SYNCS.ARRIVE.TRANS64 RZ, [R14+URZ], R9 ;  /* 0x000000090effa9a7 */ /* 0x0001e6000800003f */
[----:B------:R-:W-:-:S13]  /*7ad0*/  ISETP.NE.AND P1, PT, R7, 0x2, PT ;  /* 0x000000020700780c */ /* 0x000fda0003f25270 */
[----:B0-----:R-:W-:Y:S05]  /*7ae0*/  @P1 BRA `(.L_x_166) ;  /* 0x0000000000041947 */ /* 0x001fea0003800000 */
[----:B------:R-:W-:Y:S01]  /*7af0*/  BPT.TRAP 0x1 ;  /* 0x000000040000795c */ /* 0x000fe20000300000 */
.L_x_166:
[----:B------:R-:W-:Y:S05]  /*7b00*/  @P0 BRA `(.L_x_167) ;  /* 0x0000000000040947 */ /* 0x000fea0003800000 */
[----:B------:R-:W-:Y:S01]  /*7b10*/  BPT.TRAP 0x1 ;  /* 0x000000040000795c */ /* 0x000fe20000300000 */
.L_x_167:
[--C-:B------:R-:W-:Y:S01]  /*7b20*/  IMAD R7, R6, 0x4000, R15.reuse ;  /* 0x0000400006077824 */ /* 0x100fe200078e020f */
[----:B------:R-:W-:Y:S01]  /*7b30*/  R2UR UR9, R14 ;  /* 0x000000000e0972ca */ /* 0x000fe200000e0000 */
[----:B------:R-:W-:Y:S01]  /*7b40*/  IMAD R15, R6, 0x1000, R15 ;  /* 0x00001000060f7824 */ /* 0x000fe200078e020f */
[----:B------:R-:W-:Y:S01]  /*7b50*/  UIADD3 UR4, UP0, UR20, 0xf0, URZ ;  /* 0x000000f014047890 */ /* 0x000fe2000ff1e03f */
[----:B------:R-:W-:Y:S01]  /*7b60*/  VIADD R4, R4, 0xffffffff ;  /* 0xffffffff04047836 */ /* 0x000fe20000000000 */
[----:B------:R-:W-:Y:S01]  /*7b70*/  R2UR UR5, R7 ;  /* 0x00000000070572ca */ /* 0x000fe200000e0000 */
[----:B------:R-:W-:Y:S01]  /*7b80*/  UIADD3 UR22, UP1, UR20, 0x1f0, URZ ;  /* 0x000001f014167890 */ /* 0x000fe2000ff3e03f */
[----:B------:R-:W-:Y:S01]  /*7b90*/  R2UR UR8, R15 ;  /* 0x000000000f0872ca */ /* 0x000fe200000e0000 */
[----:B------:R-:W-:Y:S01]  /*7ba0*/  VIADD R6, R6, 0x1 ;  /* 0x0000000106067836 */ /* 0x000fe20000000000 */
[----:B------:R-:W-:Y:S01]  /*7bb0*/  R2UR UR11, R19 ;  /* 0x00000000130b72ca */ /* 0x000fe200000e0000 */
[----:B------:R-:W-:Y:S01]  /*7bc0*/  UIADD3.X UR23, URZ, UR21, URZ, UP1, !UPT ;  /* 0x000000153f177290 */ /* 0x000fe20008ffe43f */
[C---:B------:R-:W-:Y:S01]  /*7bd0*/  R2UR UR10, R21.reuse ;  /* 0x00000000150a72ca */ /* 0x040fe200000e0000 */
[----:B------:R-:W-:Y:S01]  /*7be0*/  UMOV UR6, 0x0 ;  /* 0x0000000000067882 */ /* 0x000fe20000000000 */
[----:B------:R-:W-:Y:S01]  /*7bf0*/  R2UR UR12, R8 ;  /* 0x00000000080c72ca */ /* 0x000fe200000e0000 */
[----:B------:R-:W-:Y:S01]  /*7c00*/  UMOV UR7, 0x10000000 ;  /* 0x1000000000077882 */ /* 0x000fe20000000000 */
[----:B------:R-:W-:Y:S01]  /*7c10*/  R2UR UR18, R20 ;  /* 0x00000000141272ca */ /* 0x000fe200000e0000 */
[----:B------:R-:W-:Y:S01]  /*7c20*/  VIADD R21, R21, 0x20 ;  /* 0x0000002015157836 */ /* 0x000fe20000000000 */
[----:B------:R-:W-:Y:S01]  /*7c30*/  ISETP.GT.AND P3, PT, R4, 0x1, PT ;  /* 0x000000010400780c */ /* 0x000fe20003f64270 */
[----:B------:R-:W-:Y:S01]  /*7c40*/  UIADD3 UR13, UR5, 0x180, URZ ;  /* 0x00000180050d7890 */ /* 0x000fe2000fffe03f */
[----:B------:R-:W-:Y:S01]  /*7c50*/  ISETP.NE.AND P1, PT, R6, 0xb, PT ;  /* 0x0000000b0600780c */ /* 0x000fe20003f25270 */
[----:B------:R-:W-:-:S02]  /*7c60*/  UIADD3.X UR5, URZ, UR21, URZ, UP0, !UPT ;  /* 0x000000153f057290 */ /* 0x000fc400087fe43f */
[----:B------:R-:W-:Y:S01]  /*7c70*/  UIADD3 UR14, UR8, 0x2c180, URZ ;  /* 0x0002c180080e7890 */ /* 0x000fe2000fffe03f */
[----:B------:R-:W-:Y:S02]  /*7c80*/  SEL R14, RZ, 0x1, P1 ;  /* 0x00000001ff0e7807 */ /* 0x000fe40000800000 */
[----:B------:R-:W-:Y:S01]  /*7c90*/  UMOV UR8, UR13 ;  /* 0x0000000d00087c82 */ /* 0x000fe20008000000 */
[----:B------:R-:W-:Y:S02]  /*7ca0*/  SEL R6, R6, RZ, P1 ;  /* 0x000000ff06067207 */ /* 0x000fe40000800000 */
[----:B------:R-:W-:Y:S01]  /*7cb0*/  LOP3.LUT R5, R5, R14, RZ, 0x3c, !PT ;  /* 0x0000000e05057212 */ /* 0x000fe200078e3cff */
[----:B------:R0:W-:Y:S02]  /*7cc0*/  UTMALDG.3D [UR8], [UR4], desc[UR6] ;  /* 0x00000608040075b4 */ /* 0x0001e40008011000 */
[----:B0-----:R-:W-:Y:S01]  /*7cd0*/  UMOV UR8, UR14 ;  /* 0x0000000e00087c82 */ /* 0x001fe20008000000 */
[----:B------:R-:W-:-:S02]  /*7ce0*/  UMOV UR11, UR18 ;  /* 0x00000012000b7c82 */ /* 0x000fc40008000000 */
[----:B------:R0:W-:Y:S02]  /*7cf0*/  UTMALDG.3D [UR8], [UR22], desc[UR6] ;  /* 0x00000608160075b4 */ /* 0x0001e40008011000 */
[----:B0-----:R-:W-:Y:S05]  /*7d00*/  @P3 BRA `(.L_x_168) ;  /* 0xfffffffc00483947 */ /* 0x001fea000383ffff */
.L_x_164:
[----:B------:R-:W-:Y:S05]  /*7d10*/  BSYNC B1 ;  /* 0x0000000000017941 */ /* 0x000fea0003800000 */
.L_x_163:
[----:B------:R-:W-:Y:S01]  /*7d20*/  LOP3.LUT P3, RZ, R13, 0xff, RZ, 0xc0, !PT ;  /* 0x000000ff0dff7812 */ /* 0x000fe2000786c0ff */
[----:B------:R-:W-:Y:S01]  /*7d30*/  IMAD.IADD R12, R3, 0x1, R12 ;  /* 0x00000001030c7824 */ /* 0x000fe200078e020c */
[----:B------:R-:W-:Y:S01]  /*7d40*/  IADD3 R16, P4, R16, UR36, RZ ;  /* 0x0000002410107c10 */ /* 0x000fe2000ff9e0ff */
[----:B------:R-:W-:Y:S01]  /*7d50*/  ULDC.64 UR4, c[0x0][0x650] ;  /* 0x0001940000047ab9 */ /* 0x000fe20000000a00 */
[----:B------:R-:W-:Y:S01]  /*7d60*/  BSSY B1, `(.L_x_169) ;  /* 0x000006a000017945 */ /* 0x000fe20003800000 */
[----:B------:R-:W-:Y:S01]  /*7d70*/  IMAD.MOV.U32 R19, RZ, RZ, -0x1 ;  /* 0xffffffffff137424 */ /* 0x000fe200078e00ff */
[----:B------:R-:W-:Y:S01]  /*7d80*/  ISETP.GT.U32.AND P1, PT, R12, 0xa, PT ;  /* 0x0000000a0c00780c */ /* 0x000fe20003f24070 */
[----:B------:R-:W-:Y:S01]  /*7d90*/  IMAD.MOV.U32 R20, RZ, RZ, -0x1 ;  /* 0xffffffffff147424 */ /* 0x000fe200078e00ff */
[----:B------:R-:W-:Y:S01]  /*7da0*/  IADD3.X R17, R17, UR42, RZ, P4, !PT ;  /* 0x0000002a11117c10 */ /* 0x000fe2000a7fe4ff */
[----:B------:R-:W-:Y:S01]  /*7db0*/  IMAD.MOV.U32 R8, RZ, RZ, -0x1 ;  /* 0xffffffffff087424 */ /* 0x000fe200078e00ff */
[----:B------:R-:W-:-:S02]  /*7dc0*/  ISETP.LT.U32.AND P1, PT, R3, 0xb, P1 ;  /* 0x0000000b0300780c */ /* 0x000fc40000f21070 */
[----:B------:R-:W-:Y:S01]  /*7dd0*/  PRMT R13, RZ, 0x7610, R13 ;  /* 0x00007610ff0d7816 */ /* 0x000fe2000000000d */
[----:B------:R-:W0:Y:S01]  /*7de0*/  @P3 S2R R5, SR_CgaCtaId ;  /* 0x0000000000053919 */ /* 0x000e220000008800 */
[----:B------:R-:W-:-:S04]  /*7df0*/  @P3 MOV R4, 0x400 ;  /* 0x0000040000043802 */ /* 0x000fc80000000f00 */
[----:B0-----:R-:W-:Y:S01]  /*7e00*/  @P3 LEA R6, R5, R4, 0x18 ;  /* 0x0000000405063211 */ /* 0x001fe200078ec0ff */
[----:B------:R-:W-:-:S03]  /*7e10*/  IMAD.WIDE.U32 R4, R12, -0x45d1745d, RZ ;  /* 0xba2e8ba30c047825 */ /* 0x000fc600078e00ff */
[----:B------:R0:W-:Y:S01]  /*7e20*/  @P3 SYNCS.ARRIVE.TRANS64.A1T0 RZ, [R6+URZ+0xc8], RZ ;  /* 0x0000c8ff06ff39a7 */ /* 0x0001e2000810003f */
[----:B------:R-:W-:Y:S02]  /*7e30*/  ISETP.GE.U32.AND P3, PT, R3, 0xb, PT ;  /* 0x0000000b0300780c */ /* 0x000fe40003f66070 */
[----:B------:R-:W-:Y:S02]  /*7e40*/  SHF.R.U32.HI R7, RZ, 0x3, R5 ;  /* 0x00000003ff077819 */ /* 0x000fe40000011605 */
[----:B------:R-:W-:Y:S02]  /*7e50*/  SEL R5, RZ, 0x1, !P1 ;  /* 0x00000001ff057807 */ /* 0x000fe40004800000 */
[----:B------:R-:W-:Y:S01]  /*7e60*/  ISETP.GE.U32.AND P1, PT, R16, UR4, PT ;  /* 0x0000000410007c0c */ /* 0x000fe2000bf26070 */
[----:B------:R-:W-:Y:S01]  /*7e70*/  IMAD R12, R7, -0xb, R12 ;  /* 0xfffffff5070c7824 */ /* 0x000fe200078e020c */
[----:B------:R-:W-:Y:S02]  /*7e80*/  LOP3.LUT R0, R0, R5, RZ, 0x3c, !PT ;  /* 0x0000000500007212 */ /* 0x000fe400078e3cff */
[----:B------:R-:W-:-:S02]  /*7e90*/  ISETP.GE.U32.AND.EX P1, PT, R17, UR5, PT, P1 ;  /* 0x0000000511007c0c */ /* 0x000fc4000bf26110 */
[----:B------:R-:W-:Y:S02]  /*7ea0*/  PRMT R4, RZ, 0x7610, R4 ;  /* 0x00007610ff047816 */ /* 0x000fe40000000004 */
[----:B------:R-:W-:-:S09]  /*7eb0*/  @P3 LOP3.LUT R0, R0, 0x1, R7, 0x78, !PT ;  /* 0x0000000100003812 */ /* 0x000fd200078e7807 */
[----:B0-----:R-:W-:Y:S05]  /*7ec0*/  @P1 BRA `(.L_x_170) ;  /* 0x00000004004c1947 */ /* 0x001fea0003800000 */
[----:B------:R-:W-:Y:S01]  /*7ed0*/  ULDC.64 UR4, c[0x0][0x628] ;  /* 0x00018a0000047ab9 */ /* 0x000fe20000000a00 */
[----:B------:R-:W0:Y:S01]  /*7ee0*/  S2R R15, SR_CTAID.X ;  /* 0x00000000000f7919 */ /* 0x000e220000002500 */
[----:B------:R-:W-:Y:S01]  /*7ef0*/  ISETP.NE.U32.AND P1, PT, RZ, UR4, PT ;  /* 0x00000004ff007c0c */ /* 0x000fe2000bf25070 */
[----:B------:R-:W-:Y:S01]  /*7f00*/  ULDC UR7, c[0x0][0x630] ;  /* 0x00018c0000077ab9 */ /* 0x000fe20000000800 */
[----:B------:R-:W-:Y:S01]  /*7f10*/  IMAD.MOV.U32 R4, RZ, RZ, R16 ;  /* 0x000000ffff047224 */ /* 0x000fe200078e0010 */
[----:B------:R-:W1:Y:S01]  /*7f20*/  S2R R14, SR_CTAID.Y ;  /* 0x00000000000e7919 */ /* 0x000e620000002600 */
[----:B------:R-:W-:Y:S01]  /*7f30*/  ISETP.NE.AND.EX P1, PT, RZ, UR5, PT, P1 ;  /* 0x00000005ff007c0c */ /* 0x000fe2000bf25310 */
[----:B------:R-:W-:-:S12]  /*7f40*/  IMAD.MOV.U32 R5, RZ, RZ, R17 ;  /* 0x000000ffff057224 */ /* 0x000fd800078e0011 */
[----:B------:R-:W-:Y:S05]  /*7f50*/  @!P1 BRA `(.L_x_171) ;  /* 0x0000000000289947 */ /* 0x000fea0003800000 */
[----:B------:R-:W-:Y:S02]  /*7f60*/  ULDC UR6, c[0x0][0x634] ;  /* 0x00018d0000067ab9 */ /* 0x000fe40000000800 */
[----:B------:R-:W-:-:S05]  /*7f70*/  IADD3 R9, P1, R16, UR6, RZ ;  /* 0x0000000610097c10 */ /* 0x000fca000ff3e0ff */
[----:B------:R-:W-:-:S04]  /*7f80*/  IMAD.X R19, RZ, RZ, R17, P1 ;  /* 0x000000ffff137224 */ /* 0x000fc800008e0611 */
[----:B------:R-:W-:-:S04]  /*7f90*/  IMAD.WIDE.U32 R6, R19, UR4, RZ ;  /* 0x0000000413067c25 */ /* 0x000fc8000f8e00ff */
[----:B------:R-:W-:-:S04]  /*7fa0*/  IMAD.WIDE.U32 R6, P1, R9, UR5, R6 ;  /* 0x0000000509067c25 */ /* 0x000fc8000f820006 */
[----:B------:R-:W-:-:S04]  /*7fb0*/  IMAD.WIDE.U32 R8, R9, UR4, RZ ;  /* 0x0000000409087c25 */ /* 0x000fc8000f8e00ff */
[----:B------:R-:W-:Y:S01]  /*7fc0*/  IMAD.X R5, RZ, RZ, RZ, P1 ;  /* 0x000000ffff057224 */ /* 0x000fe200008e06ff */
[----:B------:R-:W-:Y:S01]  /*7fd0*/  IADD3 RZ, P1, R9, R6, RZ ;  /* 0x0000000609ff7210 */ /* 0x000fe20007f3e0ff */
[----:B------:R-:W-:-:S04]  /*7fe0*/  IMAD.MOV.U32 R4, RZ, RZ, R7 ;  /* 0x000000ffff047224 */ /* 0x000fc800078e0007 */
[----:B------:R-:W-:-:S08]  /*7ff0*/  IMAD.WIDE.U32.X R4, R19, UR5, R4, P1 ;  /* 0x0000000513047c25 */ /* 0x000fd000088e0404 */
.L_x_171:
[--C-:B------:R-:W-:Y:S01]  /*8000*/  SHF.R.U64 R8, R4, UR7, R5.reuse ;  /* 0x0000000704087c19 */ /* 0x100fe20008001205 */
[----:B------:R-:W-:Y:S01]  /*8010*/  ULDC.64 UR4, c[0x0][0x620] ;  /* 0x0001880000047ab9 */ /* 0x000fe20000000a00 */
[----:B------:R-:W-:Y:S01]  /*8020*/  SHF.R.U32.HI R4, RZ, UR7, R5 ;  /* 0x00000007ff047c19 */ /* 0x000fe20008011605 */
[----:B------:R-:W2:Y:S01]  /*8030*/  LDC R24, c[0x0][0x144] ;  /* 0x00005100ff187b82 */ /* 0x000ea20000000800 */
[----:B------:R-:W-:Y:S01]  /*8040*/  IADD3 R7, P1, RZ, -R8, RZ ;  /* 0x80000008ff077210 */ /* 0x000fe20007f3e0ff */
[----:B------:R-:W-:Y:S01]  /*8050*/  ULDC.64 UR8, c[0x0][0x640] ;  /* 0x0001900000087ab9 */ /* 0x000fe20000000a00 */
[----:B0-----:R-:W-:Y:S01]  /*8060*/  I2FP.F32.U32 R9, R15 ;  /* 0x0000000f00097245 */ /* 0x001fe20000201000 */
[----:B------:R-:W-:Y:S02]  /*8070*/  ULDC UR6, c[0x0][0x608] ;  /* 0x0001820000067ab9 */ /* 0x000fe40000000800 */
[----:B------:R-:W-:Y:S01]  /*8080*/  IMAD.X R4, RZ, RZ, ~R4, P1 ;  /* 0x000000ffff047224 */ /* 0x000fe200008e0e04 */
[----:B------:R-:W-:Y:S01]  /*8090*/  ISETP.NE.U32.AND P1, PT, RZ, UR8, PT ;  /* 0x00000008ff007c0c */ /* 0x000fe2000bf25070 */
[----:B------:R-:W0:Y:S02]  /*80a0*/  LDC R21, c[0x0][0x148] ;  /* 0x00005200ff157b82 */ /* 0x000e240000000800 */
[----:B------:R-:W-:Y:S01]  /*80b0*/  IMAD R6, R4, UR4, RZ ;  /* 0x0000000404067c24 */ /* 0x000fe2000f8e02ff */
[----:B------:R-:W-:Y:S01]  /*80c0*/  ISETP.NE.AND.EX P1, PT, RZ, UR9, PT, P1 ;  /* 0x00000009ff007c0c */ /* 0x000fe2000bf25310 */
[----:B------:R-:W-:Y:S01]  /*80d0*/  IMAD.WIDE.U32 R4, R7, UR4, R16 ;  /* 0x0000000407047c25 */ /* 0x000fe2000f8e0010 */
[----:B------:R-:W-:-:S03]  /*80e0*/  ULDC UR4, c[0x0][0x150] ;  /* 0x0000540000047ab9 */ /* 0x000fc60000000800 */
[----:B------:R-:W-:Y:S02]  /*80f0*/  IMAD R7, R7, UR5, R6 ;  /* 0x0000000507077c24 */ /* 0x000fe4000f8e0206 */
[----:B------:R-:W-:Y:S01]  /*8100*/  FMUL R6, R9, UR4 ;  /* 0x0000000409067c20 */ /* 0x000fe20008400000 */
[----:B------:R-:W-:Y:S01]  /*8110*/  ULDC UR4, c[0x0][0x618] ;  /* 0x0001860000047ab9 */ /* 0x000fe20000000800 */
[----:B------:R-:W-:Y:S01]  /*8120*/  ULDC UR5, c[0x0][0x154] ;  /* 0x0000550000057ab9 */ /* 0x000fe20000000800 */
[----:B------:R-:W-:-:S03]  /*8130*/  IMAD.IADD R5, R5, 0x1, R7 ;  /* 0x0000000105057824 */ /* 0x000fc600078e0207 */
[----:B------:R-:W3:Y:S02]  /*8140*/  F2I.U32.TRUNC.NTZ R6, R6 ;  /* 0x0000000600067305 */ /* 0x000ee4000020f000 */
[----:B------:R-:W-:Y:S02]  /*8150*/  SHF.R.U64 R9, R4, UR4, R5 ;  /* 0x0000000404097c19 */ /* 0x000fe40008001205 */
[----:B-1----:R-:W-:-:S05]  /*8160*/  I2FP.F32.U32 R4, R14 ;  /* 0x0000000e00047245 */ /* 0x002fca0000201000 */
[----:B------:R-:W-:Y:S01]  /*8170*/  FMUL R22, R4, UR5 ;  /* 0x0000000504167c20 */ /* 0x000fe20008400000 */
[----:B------:R-:W-:Y:S01]  /*8180*/  SHF.R.U32.HI R4, RZ, UR4, R5 ;  /* 0x00000004ff047c19 */ /* 0x000fe20008011605 */
[----:B------:R-:W-:-:S03]  /*8190*/  ULDC UR4, c[0x0][0x658] ;  /* 0x0001960000047ab9 */ /* 0x000fc60000000800 */
[--C-:B------:R-:W-:Y:S01]  /*81a0*/  SHF.R.U64 R20, R9, UR6, R4.reuse ;  /* 0x0000000609147c19 */ /* 0x100fe20008001204 */
[----:B------:R-:W1:Y:S01]  /*81b0*/  F2I.U32.TRUNC.NTZ R22, R22 ;  /* 0x0000001600167305 */ /* 0x000e62000020f000 */
[----:B------:R-:W-:Y:S01]  /*81c0*/  SHF.R.U32.HI R5, RZ, UR6, R4 ;  /* 0x00000006ff057c19 */ /* 0x000fe20008011604 */
[----:B---3--:R-:W-:-:S03]  /*81d0*/  IMAD.MOV R6, RZ, RZ, -R6 ;  /* 0x000000ffff067224 */ /* 0x008fc600078e0a06 */
[----:B------:R-:W-:Y:S01]  /*81e0*/  SHF.R.U64 R19, R20, UR4, R5 ;  /* 0x0000000414137c19 */ /* 0x000fe20008001205 */
[----:B--2---:R-:W-:Y:S01]  /*81f0*/  IMAD R15, R24, R6, R15 ;  /* 0x00000006180f7224 */ /* 0x004fe200078e020f */
[----:B------:R-:W-:-:S03]  /*8200*/  SHF.R.U32.HI R23, RZ, UR4, R5 ;  /* 0x00000004ff177c19 */ /* 0x000fc60008011605 */
[----:B------:R-:W-:Y:S02]  /*8210*/  IMAD.MOV.U32 R4, RZ, RZ, R19 ;  /* 0x000000ffff047224 */ /* 0x000fe400078e0013 */
[----:B------:R-:W-:Y:S01]  /*8220*/  IMAD.MOV.U32 R5, RZ, RZ, R23 ;  /* 0x000000ffff057224 */ /* 0x000fe200078e0017 */
[----:B-1----:R-:W-:Y:S06]  /*8230*/  @!P1 BRA `(.L_x_172) ;  /* 0x0000000000289947 */ /* 0x002fec0003800000 */
[----:B------:R-:W-:Y:S02]  /*8240*/  ULDC UR4, c[0x0][0x64c] ;  /* 0x0001930000047ab9 */ /* 0x000fe40000000800 */
[----:B------:R-:W-:-:S05]  /*8250*/  IADD3 R5, P1, R19, UR4, RZ ;  /* 0x0000000413057c10 */ /* 0x000fca000ff3e0ff */
[----:B------:R-:W-:-:S04]  /*8260*/  IMAD.X R23, RZ, RZ, R23, P1 ;  /* 0x000000ffff177224 */ /* 0x000fc800008e0617 */
[----:B------:R-:W-:-:S04]  /*8270*/  IMAD.WIDE.U32 R6, R23, UR8, RZ ;  /* 0x0000000817067c25 */ /* 0x000fc8000f8e00ff */
[----:B------:R-:W-:-:S04]  /*8280*/  IMAD.WIDE.U32 R6, P1, R5, UR9, R6 ;  /* 0x0000000905067c25 */ /* 0x000fc8000f820006 */
[----:B------:R-:W-:-:S04]  /*8290*/  IMAD.WIDE.U32 R4, R5, UR8, RZ ;  /* 0x0000000805047c25 */ /* 0x000fc8000f8e00ff */
[----:B------:R-:W-:Y:S01]  /*82a0*/  IMAD.MOV.U32 R4, RZ, RZ, R7 ;  /* 0x000000ffff047224 */ /* 0x000fe200078e0007 */
[----:B------:R-:W-:Y:S01]  /*82b0*/  IADD3 RZ, P3, R5, R6, RZ ;  /* 0x0000000605ff7210 */ /* 0x000fe20007f7e0ff */
[----:B------:R-:W-:-:S04]  /*82c0*/  IMAD.X R5, RZ, RZ, RZ, P1 ;  /* 0x000000ffff057224 */ /* 0x000fc800008e06ff */
[----:B------:R-:W-:-:S08]  /*82d0*/  IMAD.WIDE.U32.X R4, R23, UR9, R4, P3 ;  /* 0x0000000917047c25 */ /* 0x000fd000098e0404 */
.L_x_172:
[----:B------:R-:W-:Y:S01]  /*82e0*/  ISETP.NE.AND P1, PT, R2, 0x1, PT ;  /* 0x000000010200780c */ /* 0x000fe20003f25270 */
[----:B------:R-:W-:Y:S01]  /*82f0*/  ULDC UR4, c[0x0][0x648] ;  /* 0x0001920000047ab9 */ /* 0x000fe20000000800 */
[----:B------:R-:W-:Y:S01]  /*8300*/  LOP3.LUT R20, R20, UR16, RZ, 0xc0, !PT ;  /* 0x0000001014147c12 */ /* 0x000fe2000f8ec0ff */
[----:B------:R-:W-:Y:S01]  /*8310*/  IMAD.MOV R22, RZ, RZ, -R22 ;  /* 0x000000ffff167224 */ /* 0x000fe200078e0a16 */
[----:B------:R-:W-:Y:S01]  /*8320*/  SHF.R.U64 R5, R4, UR4, R5 ;  /* 0x0000000404057c19 */ /* 0x000fe20008001205 */
[----:B------:R-:W-:Y:S01]  /*8330*/  ULDC UR4, c[0x0][0x638] ;  /* 0x00018e0000047ab9 */ /* 0x000fe20000000800 */
[----:B------:R-:W-:Y:S01]  /*8340*/  LOP3.LUT R6, R9, UR15, RZ, 0xc0, !PT ;  /* 0x0000000f09067c12 */ /* 0x000fe2000f8ec0ff */
[----:B------:R-:W-:Y:S02]  /*8350*/  ULDC UR5, c[0x0][0x610] ;  /* 0x0001840000057ab9 */ /* 0x000fe40000000800 */
[----:B------:R-:W-:Y:S02]  /*8360*/  IMAD.MOV R4, RZ, RZ, -R5 ;  /* 0x000000ffff047224 */ /* 0x000fe400078e0a05 */
[----:B------:R-:W-:-:S02]  /*8370*/  IMAD R20, R5, UR17, R20 ;  /* 0x0000001105147c24 */ /* 0x000fc4000f8e0214 */
[----:B0-----:R-:W-:Y:S02]  /*8380*/  @P1 IMAD R15, R21, R22, R14 ;  /* 0x00000016150f1224 */ /* 0x001fe400078e020e */
[----:B------:R-:W-:Y:S01]  /*8390*/  IMAD R19, R4, UR4, R19 ;  /* 0x0000000404137c24 */ /* 0x000fe2000f8e0213 */
[----:B------:R-:W-:Y:S01]  /*83a0*/  ULDC UR4, c[0x0][0x600] ;  /* 0x0001800000047ab9 */ /* 0x000fe20000000800 */
[----:B------:R-:W-:Y:S02]  /*83b0*/  IMAD R15, R20, UR5, R15 ;  /* 0x00000005140f7c24 */ /* 0x000fe4000f8e020f */
[----:B------:R-:W-:Y:S02]  /*83c0*/  IMAD R6, R19, UR4, R6 ;  /* 0x0000000413067c24 */ /* 0x000fe4000f8e0206 */
[----:B------:R-:W-:-:S03]  /*83d0*/  IMAD.MOV.U32 R4, RZ, RZ, 0x1 ;  /* 0x00000001ff047424 */ /* 0x000fc600078e00ff */
[----:B------:R-:W-:Y:S02]  /*83e0*/  SEL R20, R6, R15, !P1 ;  /* 0x0000000f06147207 */ /* 0x000fe40004800000 */
[----:B------:R-:W-:-:S07]  /*83f0*/  SEL R19, R15, R6, !P1 ;  /* 0x000000060f137207 */ /* 0x000fce0004800000 */
.L_x_170:
[----:B------:R-:W-:Y:S05]  /*8400*/  BSYNC B1 ;  /* 0x0000000000017941 */ /* 0x000fea0003800000 */
.L_x_169:
[----:B------:R-:W-:-:S13]  /*8410*/  LOP3.LUT P1, RZ, R4, 0xff, RZ, 0xc0, !PT ;  /* 0x000000ff04ff7812 */ /* 0x000fda000782c0ff */
[----:B------:R-:W-:Y:S05]  /*8420*/  @P1 BRA `(.L_x_173) ;  /* 0xfffffff4004c1947 */ /* 0x000fea000383ffff */
[----:B------:R-:W-:Y:S05]  /*8430*/  BSYNC B0 ;  /* 0x0000000000007941 */ /* 0x000fea0003800000 */
.L_x_161:
[----:B------:R-:W-:-:S03]  /*8440*/  UMOV UR4, 0xffffffff ;  /* 0xffffffff00047882 */ /* 0x000fc60000000000 */
[----:B------:R-:W-:Y:S05]  /*8450*/  BRA.DIV UR4, `(.L_x_174) ;  /* 0x0000000a04147947 */ /* 0x000fea000b800000 */
[----:B------:R-:W-:-:S13]  /*8460*/  ELECT P6, URZ, PT ;  /* 0x00000000003f782f */ /* 0x000fda00038c0000 */
.L_x_195:
[----:B------:R-:W-:Y:S04]  /*8470*/  BSSY B0, `(.L_x_175) ;  /* 0x000006a000007945 */ /* 0x000fe80003800000 */
[----:B------:R-:W-:Y:S05]  /*8480*/  @!P6 BRA `(.L_x_176) ;  /* 0x0000000400a0e947 */ /* 0x000fea0003800000 */
[----:B------:R-:W-:-:S04]  /*8490*/  LOP3.LUT R18, R18, 0x2, RZ, 0xfc, !PT ;  /* 0x0000000212127812 */ /* 0x000fc800078efcff */
[----:B------:R-:W-:-:S13]  /*84a0*/  ISETP.NE.AND P0, PT, R18, 0x3, PT ;  /* 0x000000031200780c */ /* 0x000fda0003f05270 */
[----:B------:R-:W-:Y:S05]  /*84b0*/  @!P0 BRA `(.L_x_177) ;  /* 0x0000000000048947 */ /* 0x000fea0003800000 */
[----:B------:R-:W-:Y:S01]  /*84c0*/  BPT.TRAP 0x1 ;  /* 0x000000040000795c */ /* 0x000fe20000300000 */
.L_x_177:
[----:B------:R-:W0:Y:S01]  /*84d0*/  S2R R3, SR_CgaCtaId ;  /* 0x0000000000037919 */ /* 0x000e220000008800 */
[----:B------:R-:W-:-:S04]  /*84e0*/  MOV R2, 0x400 ;  /* 0x0000040000027802 */ /* 0x000fc80000000f00 */
[----:B0-----:R-:W-:Y:S02]  /*84f0*/  LEA R3, R3, R2, 0x18 ;  /* 0x0000000203037211 */ /* 0x001fe400078ec0ff */
[----:B------:R-:W-:-:S03]  /*8500*/  SHF.L.U32 R2, R0, 0x1f, RZ ;  /* 0x0000001f00027819 */ /* 0x000fc600000006ff */
[----:B------:R-:W-:-:S04]  /*8510*/  VIADD R3, R3, 0x58 ;  /* 0x0000005803037836 */ /* 0x000fc80000000000 */
[C---:B------:R-:W-:Y:S02]  /*8520*/  IMAD R7, R12.reuse, 0x8, R3 ;  /* 0x000000080c077824 */ /* 0x040fe400078e0203 */
[----:B------:R-:W-:Y:S02]  /*8530*/  VIADD R12, R12, 0x1 ;  /* 0x000000010c0c7836 */ /* 0x000fe40000000000 */
[----:B------:R-:W0:Y:S03]  /*8540*/  SYNCS.PHASECHK.TRANS64.TRYWAIT P0, [R7+URZ], R2 ;  /* 0x00000002070075a7 */ /* 0x000e26000800017f */
[----:B------:R-:W-:-:S04]  /*8550*/  ISETP.NE.AND P1, PT, R12, 0xb, PT ;  /* 0x0000000b0c00780c */ /* 0x000fc80003f25270 */
[----:B------:R-:W-:Y:S02]  /*8560*/  SEL R5, RZ, 0x1, P1 ;  /* 0x00000001ff057807 */ /* 0x000fe40000800000 */
[----:B------:R-:W-:Y:S02]  /*8570*/  SEL R12, R12, RZ, P1 ;  /* 0x000000ff0c0c7207 */ /* 0x000fe40000800000 */
[----:B------:R-:W-:-:S03]  /*8580*/  LOP3.LUT R5, R0, R5, RZ, 0x3c, !PT ;  /* 0x0000000500057212 */ /* 0x000fc600078e3cff */
[----:B------:R-:W-:Y:S01]  /*8590*/  IMAD R9, R12, 0x8, R3 ;  /* 0x000000080c097824 */ /* 0x000fe200078e0203 */
[----:B------:R-:W-:Y:S01]  /*85a0*/  SHF.L.U32 R4, R5, 0x1f, RZ ;  /* 0x0000001f05047819 */ /* 0x000fe200000006ff */
[----:B0-----:R-:W-:Y:S06]  /*85b0*/  @!P0 BRA `(.L_x_178) ;  /* 0x0000000400dc8947 */ /* 0x001fec0003800000 */
.L_x_196:
[----:B------:R-:W1:Y:S01]  /*85c0*/  SYNCS.PHASECHK.TRANS64.TRYWAIT P0, [R9+URZ], R4 ;  /* 0x00000004090075a7 */ /* 0x000e62000800017f */
[----:B------:R-:W-:-:S05]  /*85d0*/  VIADD R0, R12, 0x1 ;  /* 0x000000010c007836 */ /* 0x000fca0000000000 */
[----:B------:R-:W-:-:S04]  /*85e0*/  ISETP.NE.AND P1, PT, R0, 0xb, PT ;  /* 0x0000000b0000780c */ /* 0x000fc80003f25270 */
[----:B0-----:R-:W-:Y:S02]  /*85f0*/  SEL R2, RZ, 0x1, P1 ;  /* 0x00000001ff027807 */ /* 0x001fe40000800000 */
[----:B------:R-:W-:Y:S02]  /*8600*/  SEL R0, R0, RZ, P1 ;  /* 0x000000ff00007207 */ /* 0x000fe40000800000 */
[----:B------:R-:W-:-:S03]  /*8610*/  LOP3.LUT R7, R5, R2, RZ, 0x3c, !PT ;  /* 0x0000000205077212 */ /* 0x000fc600078e3cff */
[----:B------:R-:W-:Y:S01]  /*8620*/  IMAD R6, R0, 0x8, R3 ;  /* 0x0000000800067824 */ /* 0x000fe200078e0203 */
[----:B------:R-:W-:Y:S01]  /*8630*/  SHF.L.U32 R5, R7, 0x1f, RZ ;  /* 0x0000001f07057819 */ /* 0x000fe200000006ff */
[----:B-1----:R-:W-:Y:S06]  /*8640*/  @!P0 BRA `(.L_x_179) ;  /* 0x0000000400cc8947 */ /* 0x002fec0003800000 */
.L_x_197:
[----:B------:R-:W1:Y:S01]  /*8650*/  SYNCS.PHASECHK.TRANS64.TRYWAIT P0, [R6+URZ], R5 ;  /* 0x00000005060075a7 */ /* 0x000e62000800017f */
[----:B------:R-:W-:-:S05]  /*8660*/  VIADD R0, R0, 0x1 ;  /* 0x0000000100007836 */ /* 0x000fca0000000000 */
[----:B------:R-:W-:-:S04]  /*8670*/  ISETP.NE.AND P1, PT, R0, 0xb, PT ;  /* 0x0000000b0000780c */ /* 0x000fc80003f25270 */
[----:B------:R-:W-:Y:S02]  /*8680*/  SEL R2, RZ, 0x1, P1 ;  /* 0x00000001ff027807 */ /* 0x000fe40000800000 */
[----:B------:R-:W-:Y:S02]  /*8690*/  SEL R0, R0, RZ, P1 ;  /* 0x000000ff00007207 */ /* 0x000fe40000800000 */
[----:B------:R-:W-:-:S03]  /*86a0*/  LOP3.LUT R7, R7, R2, RZ, 0x3c, !PT ;  /* 0x0000000207077212 */ /* 0x000fc600078e3cff */
[----:B0-----:R-:W-:Y:S01]  /*86b0*/  IMAD R9, R0, 0x8, R3 ;  /* 0x0000000800097824 */ /* 0x001fe200078e0203 */
[----:B------:R-:W-:Y:S01]  /*86c0*/  SHF.L.U32 R4, R7, 0x1f, RZ ;  /* 0x0000001f07047819 */ /* 0x000fe200000006ff */
[----:B-1----:R-:W-:Y:S06]  /*86d0*/  @!P0 BRA `(.L_x_180) ;  /* 0x0000000400bc8947 */ /* 0x002fec0003800000 */
.L_x_198:
        /* <DEDUP_REMOVED lines=9> */
.L_x_199:
        /* <DEDUP_REMOVED lines=9> */
.L_x_200:
        /* <DEDUP_REMOVED lines=9> */
.L_x_201:
        /* <DEDUP_REMOVED lines=9> */
.L_x_202:
        /* <DEDUP_REMOVED lines=9> */
.L_x_203:
        /* <DEDUP_REMOVED lines=9> */
.L_x_204:
[----:B------:R-:W1:Y:S01]  /*8a40*/  SYNCS.PHASECHK.TRANS64.TRYWAIT P0, [R9+URZ], R4 ;  /* 0x00000004090075a7 */ /* 0x000e62000800017f */
[----:B------:R-:W-:-:S05]  /*8a50*/  VIADD R0, R0, 0x1 ;  /* 0x0000000100007836 */ /* 0x000fca0000000000 */
[----:B------:R-:W-:-:S04]  /*8a60*/  ISETP.NE.AND P1, PT, R0, 0xb, PT ;  /* 0x0000000b0000780c */ /* 0x000fc80003f25270 */
[----:B------:R-:W-:Y:S02]  /*8a70*/  SEL R2, RZ, 0x1, P1 ;  /* 0x00000001ff027807 */ /* 0x000fe40000800000 */
[----:B------:R-:W-:Y:S02]  /*8a80*/  SEL R0, R0, RZ, P1 ;  /* 0x000000ff00007207 */ /* 0x000fe40000800000 */
[----:B------:R-:W-:Y:S01]  /*8a90*/  LOP3.LUT R2, R7, R2, RZ, 0x3c, !PT ;  /* 0x0000000207027212 */ /* 0x000fe200078e3cff */
[----:B-1----:R-:W-:Y:S06]  /*8aa0*/  @!P0 BRA `(.L_x_187) ;  /* 0x0000000400548947 */ /* 0x002fec0003800000 */
.L_x_205:
[----:B------:R-:W-:Y:S01]  /*8ab0*/  IMAD R3, R0, 0x8, R3 ;  /* 0x0000000800037824 */ /* 0x000fe200078e0203 */
[----:B------:R-:W-:-:S07]  /*8ac0*/  SHF.L.U32 R0, R2, 0x1f, RZ ;  /* 0x0000001f02007819 */ /* 0x000fce00000006ff */
.L_x_188:
[----:B--2---:R2:W3:Y:S02]  /*8ad0*/  SYNCS.PHASECHK.TRANS64.TRYWAIT P0, [R3+URZ], R0 ;  /* 0x00000000030075a7 */ /* 0x0044e4000800017f */
[----:B---3--:R-:W-:Y:S05]  /*8ae0*/  @!P0 NANOSLEEP.SYNCS 0x989680 ;  /* 0x009896800000895d */ /* 0x008fea0003900000 */
[----:B------:R-:W3:Y:S02]  /*8af0*/  @!P0 SYNCS.PHASECHK.TRANS64 P0, [R3+URZ], R0 ;  /* 0x00000000030085a7 */ /* 0x000ee4000800007f */
[----:B---3--:R-:W-:Y:S05]  /*8b00*/  @!P0 BRA `(.L_x_188) ;  /* 0xfffffffc00f08947 */ /* 0x008fea000383ffff */
.L_x_176:
[----:B------:R-:W-:Y:S05]  /*8b10*/  BSYNC B0 ;  /* 0x0000000000007941 */ /* 0x000fea0003800000 */
.L_x_175:
[----:B------:R-:W-:Y:S05]  /*8b20*/  EXIT ;  /* 0x000000000000794d */ /* 0x000fea0003800000 */
.L_x_18:
[----:B-1----:R1:W2:Y:S02]  /*8b30*/  SYNCS.PHASECHK.TRANS64.TRYWAIT P1, [R3+URZ], R0 ;  /* 0x00000000030075a7 */ /* 0x0022a4000802017f */
[----:B--2---:R-:W-:Y:S05]  /*8b40*/  @!P1 NANOSLEEP.SYNCS 0x989680 ;  /* 0x009896800000995d */ /* 0x004fea0003900000 */
[----:B------:R-:W2:Y:S02]  /*8b50*/  @!P1 SYNCS.PHASECHK.TRANS64 P1, [R3+URZ], R0 ;  /* 0x00000000030095a7 */ /* 0x000ea4000802007f */
[----:B--2---:R-:W-:Y:S05]  /*8b60*/  @!P1 BRA `(.L_x_18) ;  /* 0xfffffffc00f09947 */ /* 0x004fea000383ffff */
[----:B------:R-:W-:Y:S05]  /*8b70*/  BRA `(.L_x_17) ;  /* 0xffffff8800987947 */ /* 0x000fea000383ffff */
.L_x_23:
[----:B-1----:R-:W-:-:S04]  /*8b80*/  IMAD.U32 R4, RZ, RZ, UR4 ;  /* 0x00000004ff047e24 */ /* 0x002fc8000f8e00ff */
[----:B------:R1:W2:Y:S03]  /*8b90*/  SYNCS.PHASECHK.TRANS64.TRYWAIT P1, [R4+URZ], R3 ;  /* 0x00000003040075a7 */ /* 0x0002a6000802017f */
[----:B--2---:R-:W-:Y:S05]  /*8ba0*/  @!P1 NANOSLEEP.SYNCS 0x989680 ;  /* 0x009896800000995d */ /* 0x004fea0003900000 */
[----:B------:R-:W2:Y:S02]  /*8bb0*/  @!P1 SYNCS.PHASECHK.TRANS64 P1, [R4+URZ], R3 ;  /* 0x00000003040095a7 */ /* 0x000ea4000802007f */
[----:B--2---:R-:W-:Y:S05]  /*8bc0*/  @!P1 BRA `(.L_x_23) ;  /* 0xfffffffc00ec9947 */ /* 0x004fea000383ffff */
[----:B------:R-:W-:Y:S05]  /*8bd0*/  BRA `(.L_x_22) ;  /* 0xffffff8c005c7947 */ /* 0x000fea000383ffff */
.L_x_162:
[----:B------:R-:W-:Y:S01]  /*8be0*/  BSSY B1, `(.L_x_189) ;  /* 0x0000006000017945 */ /* 0x000fe20003800000 */
[----:B------:R-:W-:-:S07]  /*8bf0*/  IMAD.MOV.U32 R15, RZ, RZ, -0x1 ;  /* 0xffffffffff0f7424 */ /* 0x000fce00078e00ff */
[----:B------:R-:W-:Y:S05]  /*8c00*/  WARPSYNC.COLLECTIVE R15, `(.L_x_190) ;  /* 0x000000000f0c7348 */ /* 0x000fea0003c00000 */
[----:B------:R-:W-:Y:S02]  /*8c10*/  ELECT P6, UR62, PT ;  /* 0x00000000003e782f */ /* 0x000fe400038c0000 */
[----:B------:R-:W-:Y:S01]  /*8c20*/  MOV R14, UR62 ;  /* 0x0000003e000e7c02 */ /* 0x000fe20008000f00 */
[----:B------:R-:W-:Y:S10]  /*8c30*/  ENDCOLLECTIVE ;  /* 0x000000000000791b */ /* 0x000ff40003800000 */
.L_x_190:
[----:B------:R-:W-:Y:S05]  /*8c40*/  BSYNC B1 ;  /* 0x0000000000017941 */ /* 0x000fea0003800000 */
.L_x_189:
[----:B------:R-:W-:Y:S05]  /*8c50*/  BRA `(.L_x_191) ;  /* 0xffffffec004c7947 */ /* 0x000fea000383ffff */
.L_x_165:
[----:B0-----:R0:W1:Y:S02]  /*8c60*/  SYNCS.PHASECHK.TRANS64.TRYWAIT P1, [R14+URZ+0x58], R7 ;  /* 0x000058070e0075a7 */ /* 0x001064000802017f */
[----:B-1----:R-:W-:Y:S05]  /*8c70*/  @!P1 NANOSLEEP.SYNCS 0x989680 ;  /* 0x009896800000995d */ /* 0x002fea0003900000 */
[----:B------:R-:W1:Y:S02]  /*8c80*/  @!P1 SYNCS.PHASECHK.TRANS64 P1, [R14+URZ+0x58], R7 ;  /* 0x000058070e0095a7 */ /* 0x000e64000802007f */
[----:B-1----:R-:W-:Y:S05]  /*8c90*/  @!P1 BRA `(.L_x_165) ;  /* 0xfffffffc00f09947 */ /* 0x002fea000383ffff */
[----:B------:R-:W-:Y:S05]  /*8ca0*/  BRA `(.L_x_192) ;  /* 0xffffffec00807947 */ /* 0x000fea000383ffff */
.L_x_174:
[----:B------:R-:W-:Y:S01]  /*8cb0*/  BSSY B0, `(.L_x_193) ;  /* 0x0000006000007945 */ /* 0x000fe20003800000 */
[----:B------:R-:W-:-:S07]  /*8cc0*/  IMAD.MOV.U32 R15, RZ, RZ, -0x1 ;  /* 0xffffffffff0f7424 */ /* 0x000fce00078e00ff */
[----:B------:R-:W-:Y:S05]  /*8cd0*/  WARPSYNC.COLLECTIVE R15, `(.L_x_194) ;  /* 0x000000000f0c7348 */ /* 0x000fea0003c00000 */
[----:B------:R-:W-:Y:S02]  /*8ce0*/  ELECT P6, UR62, PT ;  /* 0x00000000003e782f */ /* 0x000fe400038c0000 */
[----:B------:R-:W-:Y:S01]  /*8cf0*/  MOV R14, UR62 ;  /* 0x0000003e000e7c02 */ /* 0x000fe20008000f00 */
[----:B------:R-:W-:Y:S10]  /*8d00*/  ENDCOLLECTIVE ;  /* 0x000000000000791b */ /* 0x000ff40003800000 */
.L_x_194:
[----:B------:R-:W-:Y:S05]  /*8d10*/  BSYNC B0 ;  /* 0x0000000000007941 */ /* 0x000fea0003800000 */
.L_x_193:
[----:B------:R-:W-:Y:S05]  /*8d20*/  BRA `(.L_x_195) ;  /* 0xfffffff400d07947 */ /* 0x000fea000383ffff */
.L_x_178:
[----:B0-----:R0:W1:Y:S02]  /*8d30*/  SYNCS.PHASECHK.TRANS64.TRYWAIT P0, [R7+URZ], R2 ;  /* 0x00000002070075a7 */ /* 0x001064000800017f */
[----:B-1----:R-:W-:Y:S05]  /*8d40*/  @!P0 NANOSLEEP.SYNCS 0x989680 ;  /* 0x009896800000895d */ /* 0x002fea0003900000 */
[----:B------:R-:W1:Y:S02]  /*8d50*/  @!P0 SYNCS.PHASECHK.TRANS64 P0, [R7+URZ], R2 ;  /* 0x00000002070085a7 */ /* 0x000e64000800007f */
[----:B-1----:R-:W-:Y:S05]  /*8d60*/  @!P0 BRA `(.L_x_178) ;  /* 0xfffffffc00f08947 */ /* 0x002fea000383ffff */
[----:B------:R-:W-:Y:S05]  /*8d70*/  BRA `(.L_x_196) ;  /* 0xfffffff800107947 */ /* 0x000fea000383ffff */
.L_x_179:
[----:B0-----:R0:W1:Y:S02]  /*8d80*/  SYNCS.PHASECHK.TRANS64.TRYWAIT P0, [R9+URZ], R4 ;  /* 0x00000004090075a7 */ /* 0x001064000800017f */
[----:B-1----:R-:W-:Y:S05]  /*8d90*/  @!P0 NANOSLEEP.SYNCS 0x989680 ;  /* 0x009896800000895d */ /* 0x002fea0003900000 */
[----:B------:R-:W1:Y:S02]  /*8da0*/  @!P0 SYNCS.PHASECHK.TRANS64 P0, [R9+URZ], R4 ;  /* 0x00000004090085a7 */ /* 0x000e64000800007f */
[----:B-1----:R-:W-:Y:S05]  /*8db0*/  @!P0 BRA `(.L_x_179) ;  /* 0xfffffffc00f08947 */ /* 0x002fea000383ffff */
[----:B------:R-:W-:Y:S05]  /*8dc0*/  BRA `(.L_x_197) ;  /* 0xfffffff800207947 */ /* 0x000fea000383ffff */
.L_x_180:
[----:B0-----:R0:W1:Y:S02]  /*8dd0*/  SYNCS.PHASECHK.TRANS64.TRYWAIT P0, [R6+URZ], R5 ;  /* 0x00000005060075a7 */ /* 0x001064000800017f */
[----:B-1----:R-:W-:Y:S05]  /*8de0*/  @!P0 NANOSLEEP.SYNCS 0x989680 ;  /* 0x009896800000895d */ /* 0x002fea0003900000 */
[----:B------:R-:W1:Y:S02]  /*8df0*/  @!P0 SYNCS.PHASECHK.TRANS64 P0, [R6+URZ], R5 ;  /* 0x00000005060085a7 */ /* 0x000e64000800007f */
[----:B-1----:R-:W-:Y:S05]  /*8e00*/  @!P0 BRA `(.L_x_180) ;  /* 0xfffffffc00f08947 */ /* 0x002fea000383ffff */
[----:B------:R-:W-:Y:S05]  /*8e10*/  BRA `(.L_x_198) ;  /* 0xfffffff800307947 */ /* 0x000fea000383ffff */
.L_x_181:
[----:B0-----:R0:W1:Y:S02]  /*8e20*/  SYNCS.PHASECHK.TRANS64.TRYWAIT P0, [R9+URZ], R4 ;  /* 0x00000004090075a7 */ /* 0x001064000800017f */
[----:B-1----:R-:W-:Y:S05]  /*8e30*/  @!P0 NANOSLEEP.SYNCS 0x989680 ;  /* 0x009896800000895d */ /* 0x002fea0003900000 */
[----:B------:R-:W1:Y:S02]  /*8e40*/  @!P0 SYNCS.PHASECHK.TRANS64 P0, [R9+URZ], R4 ;  /* 0x00000004090085a7 */ /* 0x000e64000800007f */
[----:B-1----:R-:W-:Y:S05]  /*8e50*/  @!P0 BRA `(.L_x_181) ;  /* 0xfffffffc00f08947 */ /* 0x002fea000383ffff */
[----:B------:R-:W-:Y:S05]  /*8e60*/  BRA `(.L_x_199) ;  /* 0xfffffff800407947 */ /* 0x000fea000383ffff */
.L_x_182:
[----:B0-----:R0:W1:Y:S02]  /*8e70*/  SYNCS.PHASECHK.TRANS64.TRYWAIT P0, [R6+URZ], R5 ;  /* 0x00000005060075a7 */ /* 0x001064000800017f */
[----:B-1----:R-:W-:Y:S05]  /*8e80*/  @!P0 NANOSLEEP.SYNCS 0x989680 ;  /* 0x009896800000895d */ /* 0x002fea0003900000 */
[----:B------:R-:W1:Y:S02]  /*8e90*/  @!P0 SYNCS.PHASECHK.TRANS64 P0, [R6+URZ], R5 ;  /* 0x00000005060085a7 */ /* 0x000e64000800007f */
[----:B-1----:R-:W-:Y:S05]  /*8ea0*/  @!P0 BRA `(.L_x_182) ;  /* 0xfffffffc00f08947 */ /* 0x002fea000383ffff */
[----:B------:R-:W-:Y:S05]  /*8eb0*/  BRA `(.L_x_200) ;  /* 0xfffffff800507947 */ /* 0x000fea000383ffff */
.L_x_183:
[----:B0-----:R0:W1:Y:S02]  /*8ec0*/  SYNCS.PHASECHK.TRANS64.TRYWAIT P0, [R9+URZ], R4 ;  /* 0x00000004090075a7 */ /* 0x001064000800017f */
[----:B-1----:R-:W-:Y:S05]  /*8ed0*/  @!P0 NANOSLEEP.SYNCS 0x989680 ;  /* 0x009896800000895d */ /* 0x002fea0003900000 */
[----:B------:R-:W1:Y:S02]  /*8ee0*/  @!P0 SYNCS.PHASECHK.TRANS64 P0, [R9+URZ], R4 ;  /* 0x00000004090085a7 */ /* 0x000e64000800007f */
[----:B-1----:R-:W-:Y:S05]  /*8ef0*/  @!P0 BRA `(.L_x_183) ;  /* 0xfffffffc00f08947 */ /* 0x002fea000383ffff */
[----:B------:R-:W-:Y:S05]  /*8f00*/  BRA `(.L_x_201) ;  /* 0xfffffff800607947 */ /* 0x000fea000383ffff */
.L_x_184:
[----:B0-----:R0:W1:Y:S02]  /*8f10*/  SYNCS.PHASECHK.TRANS64.TRYWAIT P0, [R6+URZ], R5 ;  /* 0x00000005060075a7 */ /* 0x001064000800017f */
[----:B-1----:R-:W-:Y:S05]  /*8f20*/  @!P0 NANOSLEEP.SYNCS 0x989680 ;  /* 0x009896800000895d */ /* 0x002fea0003900000 */
[----:B------:R-:W1:Y:S02]  /*8f30*/  @!P0 SYNCS.PHASECHK.TRANS64 P0, [R6+URZ], R5 ;  /* 0x00000005060085a7 */ /* 0x000e64000800007f */
[----:B-1----:R-:W-:Y:S05]  /*8f40*/  @!P0 BRA `(.L_x_184) ;  /* 0xfffffffc00f08947 */ /* 0x002fea000383ffff */
[----:B------:R-:W-:Y:S05]  /*8f50*/  BRA `(.L_x_202) ;  /* 0xfffffff800707947 */ /* 0x000fea000383ffff */
.L_x_185:
[----:B0-----:R0:W1:Y:S02]  /*8f60*/  SYNCS.PHASECHK.TRANS64.TRYWAIT P0, [R9+URZ], R4 ;  /* 0x00000004090075a7 */ /* 0x001064000800017f */
[----:B-1----:R-:W-:Y:S05]  /*8f70*/  @!P0 NANOSLEEP.SYNCS 0x989680 ;  /* 0x009896800000895d */ /* 0x002fea0003900000 */
[----:B------:R-:W1:Y:S02]  /*8f80*/  @!P0 SYNCS.PHASECHK.TRANS64 P0, [R9+URZ], R4 ;  /* 0x00000004090085a7 */ /* 0x000e64000800007f */
[----:B-1----:R-:W-:Y:S05]  /*8f90*/  @!P0 BRA `(.L_x_185) ;  /* 0xfffffffc00f08947 */ /* 0x002fea000383ffff */
[----:B------:R-:W-:Y:S05]  /*8fa0*/  BRA `(.L_x_203) ;  /* 0xfffffff800807947 */ /* 0x000fea000383ffff */
.L_x_186:
[----:B0-----:R0:W1:Y:S02]  /*8fb0*/  SYNCS.PHASECHK.TRANS64.TRYWAIT P0, [R6+URZ], R5 ;  /* 0x00000005060075a7 */ /* 0x001064000800017f */
[----:B-1----:R-:W-:Y:S05]  /*8fc0*/  @!P0 NANOSLEEP.SYNCS 0x989680 ;  /* 0x009896800000895d */ /* 0x002fea0003900000 */
[----:B------:R-:W1:Y:S02]  /*8fd0*/  @!P0 SYNCS.PHASECHK.TRANS64 P0, [R6+URZ], R5 ;  /* 0x00000005060085a7 */ /* 0x000e64000800007f */
[----:B-1----:R-:W-:Y:S05]  /*8fe0*/  @!P0 BRA `(.L_x_186) ;  /* 0xfffffffc00f08947 */ /* 0x002fea000383ffff */
[----:B------:R-:W-:Y:S05]  /*8ff0*/  BRA `(.L_x_204) ;  /* 0xfffffff800907947 */ /* 0x000fea000383ffff */
.L_x_187:
[----:B-1----:R1:W2:Y:S02]  /*9000*/  SYNCS.PHASECHK.TRANS64.TRYWAIT P0, [R9+URZ], R4 ;  /* 0x00000004090075a7 */ /* 0x0022a4000800017f */
[----:B--2---:R-:W-:Y:S05]  /*9010*/  @!P0 NANOSLEEP.SYNCS 0x989680 ;  /* 0x009896800000895d */ /* 0x004fea0003900000 */
[----:B------:R-:W2:Y:S02]  /*9020*/  @!P0 SYNCS.PHASECHK.TRANS64 P0, [R9+URZ], R4 ;  /* 0x00000004090085a7 */ /* 0x000ea4000800007f */
[----:B--2---:R-:W-:Y:S05]  /*9030*/  @!P0 BRA `(.L_x_187) ;  /* 0xfffffffc00f08947 */ /* 0x004fea000383ffff */
[----:B------:R-:W-:Y:S05]  /*9040*/  BRA `(.L_x_205) ;  /* 0xfffffff800987947 */ /* 0x000fea000383ffff */
.L_x_206:
[----:B------:R-:W-:-:S00]  /*9050*/  BRA `(.L_x_206) ;  /* 0xfffffffc00fc7947 */ /* 0x000fc0000383ffff */
[----:B------:R-:W-:-:S00]  /*9060*/  NOP ;  /* 0x0000000000007918 */ /* 0x000fc00000000000 */
        /* <DEDUP_REMOVED lines=9> */
.L_x_207:


//--------------------- .nv.global.init           --------------------------
	.section	.nv.global.init,"aw",@progbits
.nv.global.init:
	.type		$str$22,@object
	.size		$str$22,($str$23 - $str$22)
$str$22:
        /*0000*/ 	.byte	0x6b, 0x5f, 0x74, 0x69, 0x6c, 0x65, 0x5f, 0x63, 0x6f, 0x75, 0x6e, 0x74, 0x20, 0x3e, 0x3d, 0x20
        /*0010*/ 	.byte	0x31, 0x00
	.type		$str$23,@object
	.size		$str$23,(__unnamed_1 - $str$23)
$str$23:
        /*0012*/ 	.byte	0x2f, 0x74, 0x6d, 0x70, 0x2f, 0x63, 0x75, 0x74, 0x6c, 0x61, 0x73, 0x73, 0x5f, 0x73, 0x77, 0x65
        /*0022*/ 	.byte	0x65, 0x70, 0x5f, 0x73, 0x72, 0x63, 0x2f, 0x69, 0x6e, 0x63, 0x6c, 0x75, 0x64, 0x65, 0x2f, 0x63
        /*0032*/ 	.byte	0x75, 0x74, 0x6c, 0x61, 0x73, 0x73, 0x2f, 0x67, 0x65, 0x6d, 0x6d, 0x2f, 0x63, 0x6f, 0x6c, 0x6c
        /*0042*/ 	.byte	0x65, 0x63, 0x74, 0x69, 0x76, 0x65, 0x2f, 0x73, 0x6d, 0x39, 0x30, 0x5f, 0x6d, 0x6d, 0x61, 0x5f
        /*0052*/ 	.byte	0x74, 0x6d, 0x61, 0x5f, 0x67, 0x6d, 0x6d, 0x61, 0x5f, 0x73, 0x73, 0x5f, 0x77, 0x61, 0x72, 0x70
        /*0062*/ 	.byte	0x73, 0x70, 0x65, 0x63, 0x69, 0x61, 0x6c, 0x69, 0x7a, 0x65, 0x64, 0x2e, 0x68, 0x70, 0x70, 0x00
	.type		__unnamed_1,@object
	.size		__unnamed_1,(.L_0 - __unnamed_1)
__unnamed_1:
        /*0072*/ 	.byte	0x76, 0x6f, 0x69, 0x64, 0x20, 0x63, 0x75, 0x74, 0x6c, 0x61, 0x73, 0x73, 0x3a, 0x3a, 0x67, 0x65
        /* <DEDUP_REMOVED lines=179> */
        /*0bb2*/ 	.byte	0x69, 0x64, 0x65, 0x6e, 0x74, 0x69, 0x74, 0x79, 0x5d, 0x00
.L_0:


//--------------------- .nv.shared._ZN7cutlass13device_kernelINS_4gemm6kernel13GemmUniversalIN4cute5tupleIJiiiiEEENS1_10collective13CollectiveMmaINS1_34MainloopSm90TmaGmmaWarpSpecializedILi11ENS5_IJNS4_1CILi1EEESB_SB_EEENS1_35KernelTmaWarpSpecializedCooperativeEEENS5_IJNSA_ILi256EEENSA_ILi64EEENSA_ILi32EEEEEENS_6half_tENS5_IJlSB_lEEESJ_SK_NS4_8TiledMMAINS4_8MMA_AtomIJNS4_4SM904GMMA25MMA_64x64x16_F32F16F16_SSILNSO_5MajorE0ELSQ_0ELNSO_7ScaleInE1ELSR_1EEEEEENS4_6LayoutINS5_IJNSA_ILi2EEESB_SB_EEENS5_IJSB_NSA_ILi0EEESX_EEEEENS5_IJNS4_10UnderscoreES10_S10_EEEEENS4_13SM90_TMA_LOADENS4_14ComposedLayoutINS4_7SwizzleILi2ELi4ELi3EEENS4_18smem_ptr_flag_bitsILi16EEENSU_INS5_IJNSA_ILi8EEESH_EEENS5_IJSH_SB_EEEEEEEvNS4_8identityES13_S1D_vS1E_EENS_8epilogue10collective6detail29Sm90TmaWarpSpecializedAdapterINS1H_15DefaultEpilogueISJ_SK_SK_NS1G_6thread17LinearCombinationISJ_Li1EffLNS1L_9ScaleType4KindE0ELNS_15FloatRoundStyleE2ESJ_EENS1_15EpilogueDefaultEEEEEvvEEEEvNT_6ParamsE --------------------------
	.section	.nv.shared._ZN7cutlass13device_kernelINS_4gemm6kernel13GemmUniversalIN4cute5tupleIJiiiiEEENS1_10collective13CollectiveMmaINS1_34MainloopSm90TmaGmmaWarpSpecializedILi11ENS5_IJNS4_1CILi1EEESB_SB_EEENS1_35KernelTmaWarpSpecializedCooperativeEEENS5_IJNSA_ILi256EEENSA_ILi64EEENSA_ILi32EEEEEENS_6half_tENS5_IJlSB_lEEESJ_SK_NS4_8TiledMMAINS4_8MMA_AtomIJNS4_4SM904GMMA25MMA_64x64x16_F32F16F16_SSILNSO_5MajorE0ELSQ_0ELNSO_7ScaleInE1ELSR_1EEEEEENS4_6LayoutINS5_IJNSA_ILi2EEESB_SB_EEENS5_IJSB_NSA_ILi0EEESX_EEEEENS5_IJNS4_10UnderscoreES10_S10_EEEEENS4_13SM90_TMA_LOADENS4_14ComposedLayoutINS4_7SwizzleILi2ELi4ELi3EEENS4_18smem_ptr_flag_bitsILi16EEENSU_INS5_IJNSA_ILi8EEESH_EEENS5_IJSH_SB_EEEEEEEvNS4_8identityES13_S1D_vS1E_EENS_8epilogue10collective6detail29Sm90TmaWarpSpecializedAdapterINS1H_15DefaultEpilogueISJ_SK_SK_NS1G_6thread17LinearCombinationISJ_Li1EffLNS1L_9ScaleType4KindE0ELNS_15FloatRoundStyleE2ESJ_EENS1_15EpilogueDefaultEEEEEvvEEEEvNT_6ParamsE,"aw",@nobits
	.sectionflags	@""
	.align	16
	.zero		1024


//--------------------- .nv.shared.reserved.0     --------------------------
	.section	.nv.shared.reserved.0,"aw",@nobits
	.weak		__nv_reservedSMEM_offset_0_alias
	.size		__nv_reservedSMEM_offset_0_alias, 0, 0
	.other		__nv_reservedSMEM_offset_0_alias,@"STO_CUDA_RESERVED_SHARED STV_DEFAULT"
__nv_reservedSMEM_offset_0_alias:
	.zero		0


//--------------------- .nv.global                --------------------------
	.section	.nv.global,"aw",@nobits
.nv.global:
	.type		_ZN40_INTERNAL_1c1f207e_4_k_cu_27751f32_243394cute1_E,@object
	.size		_ZN40_INTERNAL_1c1f207e_4_k_cu_27751f32_243394cute1_E,(_ZN40_INTERNAL_1c1f207e_4_k_cu_27751f32_243394cuda3std3__45__cpo6cbeginE - _ZN40_INTERNAL_1c1f207e_4_k_cu_27751f32_243394cute1_E)
_ZN40_INTERNAL_1c1f207e_4_k_cu_27751f32_243394cute1_E:
	.zero		1
	.type		_ZN40_INTERNAL_1c1f207e_4_k_cu_27751f32_243394cuda3std3__45__cpo6cbeginE,@object
	.size		_ZN40_INTERNAL_1c1f207e_4_k_cu_27751f32_243394cuda3std3__45__cpo6cbeginE,(_ZN40_INTERNAL_1c1f207e_4_k_cu_27751f32_243394cuda3std3__48in_placeE - _ZN40_INTERNAL_1c1f207e_4_k_cu_27751f32_243394cuda3std3__45__cpo6cbeginE)
_ZN40_INTERNAL_1c1f207e_4_k_cu_27751f32_243394cuda3std3__45__cpo6cbeginE:
	.zero		1
	.type		_ZN40_INTERNAL_1c1f207e_4_k_cu_27751f32_243394cuda3std3__48in_placeE,@object
	.size		_ZN40_INTERNAL_1c1f207e_4_k_cu_27751f32_243394cuda3std3__48in_placeE,(_ZN40_INTERNAL_1c1f207e_4_k_cu_27751f32_243394cuda3std6ranges3__45__cpo9iter_moveE - _ZN40_INTERNAL_1c1f207e_4_k_cu_27751f32_243394cuda3std3__48in_placeE)
_ZN40_INTERNAL_1c1f207e_4_k_cu_27751f32_243394cuda3std3__48in_placeE:
	.zero		1
	.type		_ZN40_INTERNAL_1c1f207e_4_k_cu_27751f32_243394cuda3std6ranges3__45__cpo9iter_moveE,@object
	.size		_ZN40_INTERNAL_1c1f207e_4_k_cu_27751f32_243394cuda3std6ranges3__45__cpo9iter_moveE,(_ZN40_INTERNAL_1c1f207e_4_k_cu_27751f32_243394cuda3std3__45__cpo5beginE - _ZN40_INTERNAL_1c1f207e_4_k_cu_27751f32_243394cuda3std6ranges3__45__cpo9iter_moveE)
_ZN40_INTERNAL_1c1f207e_4_k_cu_27751f32_243394cuda3std6ranges3__45__cpo9iter_moveE:
	.zero		1
	.type		_ZN40_INTERNAL_1c1f207e_4_k_cu_27751f32_243394cuda3std3__45__cpo5beginE,@object
	.size		_ZN40_INTERNAL_1c1f207e_4_k_cu_27751f32_243394cuda3std3__45__cpo5beginE,(_ZN40_INTERNAL_1c1f207e_4_k_cu_27751f32_243394cuda3std3__442_GLOBAL__N__1c1f207e_4_k_cu_27751f32_243396ignoreE - _ZN40_INTERNAL_1c1f207e_4_k_cu_27751f32_243394cuda3std3__45__cpo5beginE)
_ZN40_INTERNAL_1c1f207e_4_k_cu_27751f32_243394cuda3std3__45__cpo5beginE:
	.zero		1
	.type		_ZN40_INTERNAL_1c1f207e_4_k_cu_27751f32_243394cuda3std3__442_GLOBAL__N__1c1f207e_4_k_cu_27751f32_243396ignoreE,@object
	.size		_ZN40_INTERNAL_1c1f207e_4_k_cu_27751f32_243394cuda3std3__442_GLOBAL__N__1c1f207e_4_k_cu_27751f32_243396ignoreE,(_ZN40_INTERNAL_1c1f207e_4_k_cu_27751f32_243394cute7productE - _ZN40_INTERNAL_1c1f207e_4_k_cu_27751f32_243394cuda3std3__442_GLOBAL__N__1c1f207e_4_k_cu_27751f32_243396ignoreE)
_ZN40_INTERNAL_1c1f207e_4_k_cu_27751f32_243394cuda3std3__442_GLOBAL__N__1c1f207e_4_k_cu_27751f32_243396ignoreE:
	.zero		1
	.type		_ZN40_INTERNAL_1c1f207e_4_k_cu_27751f32_243394cute7productE,@object
	.size		_ZN40_INTERNAL_1c1f207e_4_k_cu_27751f32_243394cute7productE,(_ZN40_INTERNAL_1c1f207e_4_k_cu_27751f32_243394cuda3std3__45__cpo3endE - _ZN40_INTERNAL_1c1f207e_4_k_cu_27751f32_243394cute7productE)
_ZN40_INTERNAL_1c1f207e_4_k_cu_27751f32_243394cute7productE:
	.zero		1
	.type		_ZN40_INTERNAL_1c1f207e_4_k_cu_27751f32_243394cuda3std3__45__cpo3endE,@object
	.size		_ZN40_INTERNAL_1c1f207e_4_k_cu_27751f32_243394cuda3std3__45__cpo3endE,(_ZN40_INTERNAL_1c1f207e_4_k_cu_27751f32_243394cuda3std3__419piecewise_constructE - _ZN40_INTERNAL_1c1f207e_4_k_cu_27751f32_243394cuda3std3__45__cpo3endE)
_ZN40_INTERNAL_1c1f207e_4_k_cu_27751f32_243394cuda3std3__45__cpo3endE:
	.zero		1
	.type		_ZN40_INTERNAL_1c1f207e_4_k_cu_27751f32_243394cuda3std3__419piecewise_constructE,@object
	.size		_ZN40_INTERNAL_1c1f207e_4_k_cu_27751f32_243394cuda3std3__419piecewise_constructE,(_ZN40_INTERNAL_1c1f207e_4_k_cu_27751f32_243394cuda3std3__45__cpo4cendE - _ZN40_INTERNAL_1c1f207e_4_k_cu_27751f32_243394cuda3std3__419piecewise_constructE)
_ZN40_INTERNAL_1c1f207e_4_k_cu_27751f32_243394cuda3std3__419piecewise_constructE:
	.zero		1
	.type		_ZN40_INTERNAL_1c1f207e_4_k_cu_27751f32_243394cuda3std3__45__cpo4cendE,@object
	.size		_ZN40_INTERNAL_1c1f207e_4_k_cu_27751f32_243394cuda3std3__45__cpo4cendE,(_ZN40_INTERNAL_1c1f207e_4_k_cu_27751f32_243394cuda3std6ranges3__45__cpo4swapE - _ZN40_INTERNAL_1c1f207e_4_k_cu_27751f32_243394cuda3std3__45__cpo4cendE)
_ZN40_INTERNAL_1c1f207e_4_k_cu_27751f32_243394cuda3std3__45__cpo4cendE:
	.zero		1
	.type		_ZN40_INTERNAL_1c1f207e_4_k_cu_27751f32_243394cuda3std6ranges3__45__cpo4swapE,@object
	.size		_ZN40_INTERNAL_1c1f207e_4_k_cu_27751f32_243394cuda3std6ranges3__45__cpo4swapE,(.L_8 - _ZN40_INTERNAL_1c1f207e_4_k_cu_27751f32_243394cuda3std6ranges3__45__cpo4swapE)
_ZN40_INTERNAL_1c1f207e_4_k_cu_27751f32_243394cuda3std6ranges3__45__cpo4swapE:
	.zero		1
.L_8:


//--------------------- .nv.constant0._ZN7cutlass13device_kernelINS_4gemm6kernel13GemmUniversalIN4cute5tupleIJiiiiEEENS1_10collective13CollectiveMmaINS1_34MainloopSm90TmaGmmaWarpSpecializedILi11ENS5_IJNS4_1CILi1EEESB_SB_EEENS1_35KernelTmaWarpSpecializedCooperativeEEENS5_IJNSA_ILi256EEENSA_ILi64EEENSA_ILi32EEEEEENS_6half_tENS5_IJlSB_lEEESJ_SK_NS4_8TiledMMAINS4_8MMA_AtomIJNS4_4SM904GMMA25MMA_64x64x16_F32F16F16_SSILNSO_5MajorE0ELSQ_0ELNSO_7ScaleInE1ELSR_1EEEEEENS4_6LayoutINS5_IJNSA_ILi2EEESB_SB_EEENS5_IJSB_NSA_ILi0EEESX_EEEEENS5_IJNS4_10UnderscoreES10_S10_EEEEENS4_13SM90_TMA_LOADENS4_14ComposedLayoutINS4_7SwizzleILi2ELi4ELi3EEENS4_18smem_ptr_flag_bitsILi16EEENSU_INS5_IJNSA_ILi8EEESH_EEENS5_IJSH_SB_EEEEEEEvNS4_8identityES13_S1D_vS1E_EENS_8epilogue10collective6detail29Sm90TmaWarpSpecializedAdapterINS1H_15DefaultEpilogueISJ_SK_SK_NS1G_6thread17LinearCombinationISJ_Li1EffLNS1L_9ScaleType4KindE0ELNS_15FloatRoundStyleE2ESJ_EENS1_15EpilogueDefaultEEEEEvvEEEEvNT_6ParamsE --------------------------
	.section	.nv.constant0._ZN7cutlass13device_kernelINS_4gemm6kernel13GemmUniversalIN4cute5tupleIJiiiiEEENS1_10collective13CollectiveMmaINS1_34MainloopSm90TmaGmmaWarpSpecializedILi11ENS5_IJNS4_1CILi1EEESB_SB_EEENS1_35KernelTmaWarpSpecializedCooperativeEEENS5_IJNSA_ILi256EEENSA_ILi64EEENSA_ILi32EEEEEENS_6half_tENS5_IJlSB_lEEESJ_SK_NS4_8TiledMMAINS4_8MMA_AtomIJNS4_4SM904GMMA25MMA_64x64x16_F32F16F16_SSILNSO_5MajorE0ELSQ_0ELNSO_7ScaleInE1ELSR_1EEEEEENS4_6LayoutINS5_IJNSA_ILi2EEESB_SB_EEENS5_IJSB_NSA_ILi0EEESX_EEEEENS5_IJNS4_10UnderscoreES10_S10_EEEEENS4_13SM90_TMA_LOADENS4_14ComposedLayoutINS4_7SwizzleILi2ELi4ELi3EEENS4_18smem_ptr_flag_bitsILi16EEENSU_INS5_IJNSA_ILi8EEESH_EEENS5_IJSH_SB_EEEEEEEvNS4_8identityES13_S1D_vS1E_EENS_8epilogue10collective6detail29Sm90TmaWarpSpecializedAdapterINS1H_15DefaultEpilogueISJ_SK_SK_NS1G_6thread17LinearCombinationISJ_Li1EffLNS1L_9ScaleType4KindE0ELNS_15FloatRoundStyleE2ESJ_EENS1_15EpilogueDefaultEEEEEvvEEEEvNT_6ParamsE,"a",@progbits
	.sectionflags	@""
	.align	4
.nv.constant0._ZN7cutlass13device_kernelINS_4gemm6kernel13GemmUniversalIN4cute5tupleIJiiiiEEENS1_10collective13CollectiveMmaINS1_34MainloopSm90TmaGmmaWarpSpecializedILi11ENS5_IJNS4_1CILi1EEESB_SB_EEENS1_35KernelTmaWarpSpecializedCooperativeEEENS5_IJNSA_ILi256EEENSA_ILi64EEENSA_ILi32EEEEEENS_6half_tENS5_IJlSB_lEEESJ_SK_NS4_8TiledMMAINS4_8MMA_AtomIJNS4_4SM904GMMA25MMA_64x64x16_F32F16F16_SSILNSO_5MajorE0ELSQ_0ELNSO_7ScaleInE1ELSR_1EEEEEENS4_6LayoutINS5_IJNSA_ILi2EEESB_SB_EEENS5_IJSB_NSA_ILi0EEESX_EEEEENS5_IJNS4_10UnderscoreES10_S10_EEEEENS4_13SM90_TMA_LOADENS4_14ComposedLayoutINS4_7SwizzleILi2ELi4ELi3EEENS4_18smem_ptr_flag_bitsILi16EEENSU_INS5_IJNSA_ILi8EEESH_EEENS5_IJSH_SB_EEEEEEEvNS4_8identityES13_S1D_vS1E_EENS_8epilogue10collective6detail29Sm90TmaWarpSpecializedAdapterINS1H_15DefaultEpilogueISJ_SK_SK_NS1G_6thread17LinearCombinationISJ_Li1EffLNS1L_9ScaleType4KindE0ELNS_15FloatRoundStyleE2ESJ_EENS1_15EpilogueDefaultEEEEEvvEEEEvNT_6ParamsE:
	.zero		1664


//--------------------- SYMBOLS --------------------------

	.type		.nv.reservedSmem.offset0,@object
	.size		.nv.reservedSmem.offset0,0x4
	.type		__assertfail,@function
